//
// Generated by NVIDIA NVVM Compiler
//
// Compiler Build ID: CL-36424714
// Cuda compilation tools, release 13.0, V13.0.88
// Based on NVVM 20.0.0
//

.version 9.0
.target sm_100
.address_size 64

	// .globl	_Z15matrixMulKernelIfEvPT_PKS0_S3_m
// _ZZ15matrixMulKernelIfEvPT_PKS0_S3_mE2as has been demoted
// _ZZ15matrixMulKernelIfEvPT_PKS0_S3_mE2bs has been demoted
.global .align 1 .b8 _ZN34_INTERNAL_1158772b_4_k_cu_e35814154cuda3std3__45__cpo5beginE[1];
.global .align 1 .b8 _ZN34_INTERNAL_1158772b_4_k_cu_e35814154cuda3std3__45__cpo3endE[1];
.global .align 1 .b8 _ZN34_INTERNAL_1158772b_4_k_cu_e35814154cuda3std3__45__cpo6cbeginE[1];
.global .align 1 .b8 _ZN34_INTERNAL_1158772b_4_k_cu_e35814154cuda3std3__45__cpo4cendE[1];
.global .align 1 .b8 _ZN34_INTERNAL_1158772b_4_k_cu_e35814154cuda3std3__45__cpo6rbeginE[1];
.global .align 1 .b8 _ZN34_INTERNAL_1158772b_4_k_cu_e35814154cuda3std3__45__cpo4rendE[1];
.global .align 1 .b8 _ZN34_INTERNAL_1158772b_4_k_cu_e35814154cuda3std3__45__cpo7crbeginE[1];
.global .align 1 .b8 _ZN34_INTERNAL_1158772b_4_k_cu_e35814154cuda3std3__45__cpo5crendE[1];
.global .align 1 .b8 _ZN34_INTERNAL_1158772b_4_k_cu_e35814154cuda3std3__436_GLOBAL__N__1158772b_4_k_cu_e35814156ignoreE[1];
.global .align 1 .b8 _ZN34_INTERNAL_1158772b_4_k_cu_e35814154cuda3std3__419piecewise_constructE[1];
.global .align 1 .b8 _ZN34_INTERNAL_1158772b_4_k_cu_e35814154cuda3std3__48in_placeE[1];
.global .align 1 .b8 _ZN34_INTERNAL_1158772b_4_k_cu_e35814154cuda3std3__420unreachable_sentinelE[1];
.global .align 1 .b8 _ZN34_INTERNAL_1158772b_4_k_cu_e35814154cuda3std3__47nulloptE[1];
.global .align 1 .b8 _ZN34_INTERNAL_1158772b_4_k_cu_e35814154cuda3std3__48unexpectE[1];
.global .align 1 .b8 _ZN34_INTERNAL_1158772b_4_k_cu_e35814154cuda3std6ranges3__45__cpo4swapE[1];
.global .align 1 .b8 _ZN34_INTERNAL_1158772b_4_k_cu_e35814154cuda3std6ranges3__45__cpo9iter_moveE[1];
.global .align 1 .b8 _ZN34_INTERNAL_1158772b_4_k_cu_e35814154cuda3std6ranges3__45__cpo5beginE[1];
.global .align 1 .b8 _ZN34_INTERNAL_1158772b_4_k_cu_e35814154cuda3std6ranges3__45__cpo3endE[1];
.global .align 1 .b8 _ZN34_INTERNAL_1158772b_4_k_cu_e35814154cuda3std6ranges3__45__cpo6cbeginE[1];
.global .align 1 .b8 _ZN34_INTERNAL_1158772b_4_k_cu_e35814154cuda3std6ranges3__45__cpo4cendE[1];
.global .align 1 .b8 _ZN34_INTERNAL_1158772b_4_k_cu_e35814154cuda3std6ranges3__45__cpo7advanceE[1];
.global .align 1 .b8 _ZN34_INTERNAL_1158772b_4_k_cu_e35814154cuda3std6ranges3__45__cpo9iter_swapE[1];
.global .align 1 .b8 _ZN34_INTERNAL_1158772b_4_k_cu_e35814154cuda3std6ranges3__45__cpo4nextE[1];
.global .align 1 .b8 _ZN34_INTERNAL_1158772b_4_k_cu_e35814154cuda3std6ranges3__45__cpo4prevE[1];
.global .align 1 .b8 _ZN34_INTERNAL_1158772b_4_k_cu_e35814154cuda3std6ranges3__45__cpo4dataE[1];
.global .align 1 .b8 _ZN34_INTERNAL_1158772b_4_k_cu_e35814154cuda3std6ranges3__45__cpo5cdataE[1];
.global .align 1 .b8 _ZN34_INTERNAL_1158772b_4_k_cu_e35814154cuda3std6ranges3__45__cpo4sizeE[1];
.global .align 1 .b8 _ZN34_INTERNAL_1158772b_4_k_cu_e35814154cuda3std6ranges3__45__cpo5ssizeE[1];
.global .align 1 .b8 _ZN34_INTERNAL_1158772b_4_k_cu_e35814154cuda3std6ranges3__45__cpo8distanceE[1];
.global .align 1 .b8 _ZN34_INTERNAL_1158772b_4_k_cu_e35814156thrust24THRUST_300001_SM_1000_NS8cuda_cub3parE[1];
.global .align 1 .b8 _ZN34_INTERNAL_1158772b_4_k_cu_e35814156thrust24THRUST_300001_SM_1000_NS8cuda_cub10par_nosyncE[1];
.global .align 1 .b8 _ZN34_INTERNAL_1158772b_4_k_cu_e35814156thrust24THRUST_300001_SM_1000_NS6system6detail10sequential3seqE[1];
.global .align 1 .b8 _ZN34_INTERNAL_1158772b_4_k_cu_e35814156thrust24THRUST_300001_SM_1000_NS12placeholders2_1E[1];
.global .align 1 .b8 _ZN34_INTERNAL_1158772b_4_k_cu_e35814156thrust24THRUST_300001_SM_1000_NS12placeholders2_2E[1];
.global .align 1 .b8 _ZN34_INTERNAL_1158772b_4_k_cu_e35814156thrust24THRUST_300001_SM_1000_NS12placeholders2_3E[1];
.global .align 1 .b8 _ZN34_INTERNAL_1158772b_4_k_cu_e35814156thrust24THRUST_300001_SM_1000_NS12placeholders2_4E[1];
.global .align 1 .b8 _ZN34_INTERNAL_1158772b_4_k_cu_e35814156thrust24THRUST_300001_SM_1000_NS12placeholders2_5E[1];
.global .align 1 .b8 _ZN34_INTERNAL_1158772b_4_k_cu_e35814156thrust24THRUST_300001_SM_1000_NS12placeholders2_6E[1];
.global .align 1 .b8 _ZN34_INTERNAL_1158772b_4_k_cu_e35814156thrust24THRUST_300001_SM_1000_NS12placeholders2_7E[1];
.global .align 1 .b8 _ZN34_INTERNAL_1158772b_4_k_cu_e35814156thrust24THRUST_300001_SM_1000_NS12placeholders2_8E[1];
.global .align 1 .b8 _ZN34_INTERNAL_1158772b_4_k_cu_e35814156thrust24THRUST_300001_SM_1000_NS12placeholders2_9E[1];
.global .align 1 .b8 _ZN34_INTERNAL_1158772b_4_k_cu_e35814156thrust24THRUST_300001_SM_1000_NS12placeholders3_10E[1];
.global .align 1 .b8 _ZN34_INTERNAL_1158772b_4_k_cu_e35814156thrust24THRUST_300001_SM_1000_NS3seqE[1];

.visible .entry _Z15matrixMulKernelIfEvPT_PKS0_S3_m(
	.param .u64 .ptr .align 1 _Z15matrixMulKernelIfEvPT_PKS0_S3_m_param_0,
	.param .u64 .ptr .align 1 _Z15matrixMulKernelIfEvPT_PKS0_S3_m_param_1,
	.param .u64 .ptr .align 1 _Z15matrixMulKernelIfEvPT_PKS0_S3_m_param_2,
	.param .u64 _Z15matrixMulKernelIfEvPT_PKS0_S3_m_param_3
)
{
	.reg .pred 	%p<5>;
	.reg .b32 	%r<46>;
	.reg .b32 	%f<162>;
	.reg .b64 	%rd<40>;
	// demoted variable
	.shared .align 4 .b8 _ZZ15matrixMulKernelIfEvPT_PKS0_S3_mE2as[1024];
	// demoted variable
	.shared .align 4 .b8 _ZZ15matrixMulKernelIfEvPT_PKS0_S3_mE2bs[1024];
	ld.param.u64 	%rd5, [_Z15matrixMulKernelIfEvPT_PKS0_S3_m_param_1];
	ld.param.u64 	%rd6, [_Z15matrixMulKernelIfEvPT_PKS0_S3_m_param_2];
	ld.param.u64 	%rd7, [_Z15matrixMulKernelIfEvPT_PKS0_S3_m_param_3];
	cvta.to.global.u64 	%rd1, %rd6;
	cvta.to.global.u64 	%rd2, %rd5;
	mov.u32 	%r21, %ctaid.x;
	mov.u32 	%r22, %ctaid.y;
	cvt.u32.u64 	%r23, %rd7;
	shl.b32 	%r1, %r23, 4;
	mul.lo.s32 	%r2, %r1, %r22;
	add.s32 	%r24, %r23, %r2;
	add.s32 	%r3, %r24, -1;
	shl.b32 	%r4, %r21, 4;
	setp.ge.s32 	%p1, %r2, %r3;
	mov.f32 	%f161, 0f00000000;
	@%p1 bra 	$L__BB0_6;
	ld.param.u64 	%rd38, [_Z15matrixMulKernelIfEvPT_PKS0_S3_m_param_3];
	mov.u32 	%r25, %tid.y;
	mov.u32 	%r26, %tid.x;
	cvt.u64.u32 	%rd8, %r25;
	cvt.u64.u32 	%rd9, %r26;
	mad.lo.s64 	%rd3, %rd38, %rd8, %rd9;
	shl.b32 	%r27, %r25, 6;
	mov.u32 	%r28, _ZZ15matrixMulKernelIfEvPT_PKS0_S3_mE2as;
	add.s32 	%r5, %r28, %r27;
	shl.b32 	%r29, %r26, 2;
	add.s32 	%r6, %r5, %r29;
	mov.u32 	%r30, _ZZ15matrixMulKernelIfEvPT_PKS0_S3_mE2bs;
	add.s32 	%r8, %r30, %r29;
	add.s32 	%r7, %r8, %r27;
	add.s32 	%r9, %r2, 16;
	max.s32 	%r31, %r3, %r9;
	not.b32 	%r32, %r2;
	add.s32 	%r10, %r31, %r32;
	and.b32  	%r33, %r10, 16;
	setp.ne.s32 	%p2, %r33, 0;
	mov.f32 	%f161, 0f00000000;
	mov.u32 	%r44, %r4;
	mov.u32 	%r45, %r2;
	@%p2 bra 	$L__BB0_3;
	cvt.s64.s32 	%rd10, %r2;
	add.s64 	%rd11, %rd3, %rd10;
	shl.b64 	%rd12, %rd11, 2;
	add.s64 	%rd13, %rd2, %rd12;
	ld.global.f32 	%f10, [%rd13];
	st.shared.f32 	[%r6], %f10;
	cvt.u64.u32 	%rd14, %r4;
	add.s64 	%rd15, %rd3, %rd14;
	shl.b64 	%rd16, %rd15, 2;
	add.s64 	%rd17, %rd1, %rd16;
	ld.global.f32 	%f11, [%rd17];
	st.shared.f32 	[%r7], %f11;
	bar.sync 	0;
	ld.shared.f32 	%f12, [%r5];
	ld.shared.f32 	%f13, [%r8];
	fma.rn.f32 	%f14, %f12, %f13, 0f00000000;
	ld.shared.f32 	%f15, [%r5+4];
	ld.shared.f32 	%f16, [%r8+64];
	fma.rn.f32 	%f17, %f15, %f16, %f14;
	ld.shared.f32 	%f18, [%r5+8];
	ld.shared.f32 	%f19, [%r8+128];
	fma.rn.f32 	%f20, %f18, %f19, %f17;
	ld.shared.f32 	%f21, [%r5+12];
	ld.shared.f32 	%f22, [%r8+192];
	fma.rn.f32 	%f23, %f21, %f22, %f20;
	ld.shared.f32 	%f24, [%r5+16];
	ld.shared.f32 	%f25, [%r8+256];
	fma.rn.f32 	%f26, %f24, %f25, %f23;
	ld.shared.f32 	%f27, [%r5+20];
	ld.shared.f32 	%f28, [%r8+320];
	fma.rn.f32 	%f29, %f27, %f28, %f26;
	ld.shared.f32 	%f30, [%r5+24];
	ld.shared.f32 	%f31, [%r8+384];
	fma.rn.f32 	%f32, %f30, %f31, %f29;
	ld.shared.f32 	%f33, [%r5+28];
	ld.shared.f32 	%f34, [%r8+448];
	fma.rn.f32 	%f35, %f33, %f34, %f32;
	ld.shared.f32 	%f36, [%r5+32];
	ld.shared.f32 	%f37, [%r8+512];
	fma.rn.f32 	%f38, %f36, %f37, %f35;
	ld.shared.f32 	%f39, [%r5+36];
	ld.shared.f32 	%f40, [%r8+576];
	fma.rn.f32 	%f41, %f39, %f40, %f38;
	ld.shared.f32 	%f42, [%r5+40];
	ld.shared.f32 	%f43, [%r8+640];
	fma.rn.f32 	%f44, %f42, %f43, %f41;
	ld.shared.f32 	%f45, [%r5+44];
	ld.shared.f32 	%f46, [%r8+704];
	fma.rn.f32 	%f47, %f45, %f46, %f44;
	ld.shared.f32 	%f48, [%r5+48];
	ld.shared.f32 	%f49, [%r8+768];
	fma.rn.f32 	%f50, %f48, %f49, %f47;
	ld.shared.f32 	%f51, [%r5+52];
	ld.shared.f32 	%f52, [%r8+832];
	fma.rn.f32 	%f53, %f51, %f52, %f50;
	ld.shared.f32 	%f54, [%r5+56];
	ld.shared.f32 	%f55, [%r8+896];
	fma.rn.f32 	%f56, %f54, %f55, %f53;
	ld.shared.f32 	%f57, [%r5+60];
	ld.shared.f32 	%f58, [%r8+960];
	fma.rn.f32 	%f161, %f57, %f58, %f56;
	bar.sync 	0;
	add.s32 	%r44, %r4, %r1;
	mov.u32 	%r45, %r9;
$L__BB0_3:
	setp.lt.u32 	%p3, %r10, 16;
	@%p3 bra 	$L__BB0_6;
	add.s32 	%r43, %r44, %r1;
$L__BB0_5:
	ld.param.u64 	%rd39, [_Z15matrixMulKernelIfEvPT_PKS0_S3_m_param_3];
	ld.param.u64 	%rd37, [_Z15matrixMulKernelIfEvPT_PKS0_S3_m_param_2];
	ld.param.u64 	%rd36, [_Z15matrixMulKernelIfEvPT_PKS0_S3_m_param_1];
	cvt.s64.s32 	%rd18, %r45;
	add.s64 	%rd19, %rd3, %rd18;
	shl.b64 	%rd20, %rd19, 2;
	cvta.to.global.u64 	%rd21, %rd36;
	add.s64 	%rd22, %rd21, %rd20;
	ld.global.f32 	%f59, [%rd22];
	st.shared.f32 	[%r6], %f59;
	cvt.s64.s32 	%rd23, %r44;
	add.s64 	%rd24, %rd3, %rd23;
	cvta.to.global.u64 	%rd25, %rd37;
	shl.b64 	%rd26, %rd24, 2;
	add.s64 	%rd27, %rd25, %rd26;
	ld.global.f32 	%f60, [%rd27];
	st.shared.f32 	[%r7], %f60;
	bar.sync 	0;
	ld.shared.f32 	%f61, [%r5];
	ld.shared.f32 	%f62, [%r8];
	fma.rn.f32 	%f63, %f61, %f62, %f161;
	ld.shared.f32 	%f64, [%r5+4];
	ld.shared.f32 	%f65, [%r8+64];
	fma.rn.f32 	%f66, %f64, %f65, %f63;
	ld.shared.f32 	%f67, [%r5+8];
	ld.shared.f32 	%f68, [%r8+128];
	fma.rn.f32 	%f69, %f67, %f68, %f66;
	ld.shared.f32 	%f70, [%r5+12];
	ld.shared.f32 	%f71, [%r8+192];
	fma.rn.f32 	%f72, %f70, %f71, %f69;
	ld.shared.f32 	%f73, [%r5+16];
	ld.shared.f32 	%f74, [%r8+256];
	fma.rn.f32 	%f75, %f73, %f74, %f72;
	ld.shared.f32 	%f76, [%r5+20];
	ld.shared.f32 	%f77, [%r8+320];
	fma.rn.f32 	%f78, %f76, %f77, %f75;
	ld.shared.f32 	%f79, [%r5+24];
	ld.shared.f32 	%f80, [%r8+384];
	fma.rn.f32 	%f81, %f79, %f80, %f78;
	ld.shared.f32 	%f82, [%r5+28];
	ld.shared.f32 	%f83, [%r8+448];
	fma.rn.f32 	%f84, %f82, %f83, %f81;
	ld.shared.f32 	%f85, [%r5+32];
	ld.shared.f32 	%f86, [%r8+512];
	fma.rn.f32 	%f87, %f85, %f86, %f84;
	ld.shared.f32 	%f88, [%r5+36];
	ld.shared.f32 	%f89, [%r8+576];
	fma.rn.f32 	%f90, %f88, %f89, %f87;
	ld.shared.f32 	%f91, [%r5+40];
	ld.shared.f32 	%f92, [%r8+640];
	fma.rn.f32 	%f93, %f91, %f92, %f90;
	ld.shared.f32 	%f94, [%r5+44];
	ld.shared.f32 	%f95, [%r8+704];
	fma.rn.f32 	%f96, %f94, %f95, %f93;
	ld.shared.f32 	%f97, [%r5+48];
	ld.shared.f32 	%f98, [%r8+768];
	fma.rn.f32 	%f99, %f97, %f98, %f96;
	ld.shared.f32 	%f100, [%r5+52];
	ld.shared.f32 	%f101, [%r8+832];
	fma.rn.f32 	%f102, %f100, %f101, %f99;
	ld.shared.f32 	%f103, [%r5+56];
	ld.shared.f32 	%f104, [%r8+896];
	fma.rn.f32 	%f105, %f103, %f104, %f102;
	ld.shared.f32 	%f106, [%r5+60];
	ld.shared.f32 	%f107, [%r8+960];
	fma.rn.f32 	%f108, %f106, %f107, %f105;
	bar.sync 	0;
	add.s32 	%r37, %r44, %r1;
	ld.global.f32 	%f109, [%rd22+64];
	st.shared.f32 	[%r6], %f109;
	cvt.s64.s32 	%rd28, %r43;
	add.s64 	%rd29, %rd3, %rd28;
	shl.b64 	%rd30, %rd29, 2;
	add.s64 	%rd31, %rd25, %rd30;
	ld.global.f32 	%f110, [%rd31];
	st.shared.f32 	[%r7], %f110;
	bar.sync 	0;
	ld.shared.f32 	%f111, [%r5];
	ld.shared.f32 	%f112, [%r8];
	fma.rn.f32 	%f113, %f111, %f112, %f108;
	ld.shared.f32 	%f114, [%r5+4];
	ld.shared.f32 	%f115, [%r8+64];
	fma.rn.f32 	%f116, %f114, %f115, %f113;
	ld.shared.f32 	%f117, [%r5+8];
	ld.shared.f32 	%f118, [%r8+128];
	fma.rn.f32 	%f119, %f117, %f118, %f116;
	ld.shared.f32 	%f120, [%r5+12];
	ld.shared.f32 	%f121, [%r8+192];
	fma.rn.f32 	%f122, %f120, %f121, %f119;
	ld.shared.f32 	%f123, [%r5+16];
	ld.shared.f32 	%f124, [%r8+256];
	fma.rn.f32 	%f125, %f123, %f124, %f122;
	ld.shared.f32 	%f126, [%r5+20];
	ld.shared.f32 	%f127, [%r8+320];
	fma.rn.f32 	%f128, %f126, %f127, %f125;
	ld.shared.f32 	%f129, [%r5+24];
	ld.shared.f32 	%f130, [%r8+384];
	fma.rn.f32 	%f131, %f129, %f130, %f128;
	ld.shared.f32 	%f132, [%r5+28];
	ld.shared.f32 	%f133, [%r8+448];
	fma.rn.f32 	%f134, %f132, %f133, %f131;
	ld.shared.f32 	%f135, [%r5+32];
	ld.shared.f32 	%f136, [%r8+512];
	fma.rn.f32 	%f137, %f135, %f136, %f134;
	ld.shared.f32 	%f138, [%r5+36];
	ld.shared.f32 	%f139, [%r8+576];
	fma.rn.f32 	%f140, %f138, %f139, %f137;
	ld.shared.f32 	%f141, [%r5+40];
	ld.shared.f32 	%f142, [%r8+640];
	fma.rn.f32 	%f143, %f141, %f142, %f140;
	ld.shared.f32 	%f144, [%r5+44];
	ld.shared.f32 	%f145, [%r8+704];
	fma.rn.f32 	%f146, %f144, %f145, %f143;
	ld.shared.f32 	%f147, [%r5+48];
	ld.shared.f32 	%f148, [%r8+768];
	fma.rn.f32 	%f149, %f147, %f148, %f146;
	ld.shared.f32 	%f150, [%r5+52];
	ld.shared.f32 	%f151, [%r8+832];
	fma.rn.f32 	%f152, %f150, %f151, %f149;
	ld.shared.f32 	%f153, [%r5+56];
	ld.shared.f32 	%f154, [%r8+896];
	fma.rn.f32 	%f155, %f153, %f154, %f152;
	ld.shared.f32 	%f156, [%r5+60];
	ld.shared.f32 	%f157, [%r8+960];
	fma.rn.f32 	%f161, %f156, %f157, %f155;
	bar.sync 	0;
	add.s32 	%r45, %r45, 32;
	add.s32 	%r44, %r37, %r1;
	cvt.u32.u64 	%r38, %rd39;
	shl.b32 	%r39, %r38, 5;
	add.s32 	%r43, %r43, %r39;
	setp.lt.s32 	%p4, %r45, %r3;
	@%p4 bra 	$L__BB0_5;
$L__BB0_6:
	ld.param.u64 	%rd35, [_Z15matrixMulKernelIfEvPT_PKS0_S3_m_param_0];
	cvta.to.global.u64 	%rd32, %rd35;
	add.s32 	%r40, %r2, %r4;
	mul.wide.s32 	%rd33, %r40, 4;
	add.s64 	%rd34, %rd32, %rd33;
	st.global.f32 	[%rd34], %f161;
	ret;

}
	// .globl	_ZN3cub18CUB_300001_SM_10006detail11EmptyKernelIvEEvv
.visible .entry _ZN3cub18CUB_300001_SM_10006detail11EmptyKernelIvEEvv()
{


	ret;

}
	// .globl	_ZN3cub18CUB_300001_SM_10006detail8for_each13static_kernelINS2_12policy_hub_t12policy_500_tEmN6thrust24THRUST_300001_SM_1000_NS8cuda_cub20__uninitialized_fill7functorINS7_10device_ptrIfEEfEEEEvT0_T1_
.visible .entry _ZN3cub18CUB_300001_SM_10006detail8for_each13static_kernelINS2_12policy_hub_t12policy_500_tEmN6thrust24THRUST_300001_SM_1000_NS8cuda_cub20__uninitialized_fill7functorINS7_10device_ptrIfEEfEEEEvT0_T1_(
	.param .u64 _ZN3cub18CUB_300001_SM_10006detail8for_each13static_kernelINS2_12policy_hub_t12policy_500_tEmN6thrust24THRUST_300001_SM_1000_NS8cuda_cub20__uninitialized_fill7functorINS7_10device_ptrIfEEfEEEEvT0_T1__param_0,
	.param .align 8 .b8 _ZN3cub18CUB_300001_SM_10006detail8for_each13static_kernelINS2_12policy_hub_t12policy_500_tEmN6thrust24THRUST_300001_SM_1000_NS8cuda_cub20__uninitialized_fill7functorINS7_10device_ptrIfEEfEEEEvT0_T1__param_1[16]
)
.maxntid 256
{
	.reg .pred 	%p<4>;
	.reg .b16 	%rs<5>;
	.reg .b32 	%r<10>;
	.reg .b32 	%f<3>;
	.reg .b64 	%rd<16>;

	ld.param.f32 	%f2, [_ZN3cub18CUB_300001_SM_10006detail8for_each13static_kernelINS2_12policy_hub_t12policy_500_tEmN6thrust24THRUST_300001_SM_1000_NS8cuda_cub20__uninitialized_fill7functorINS7_10device_ptrIfEEfEEEEvT0_T1__param_1+8];
	ld.param.u64 	%rd4, [_ZN3cub18CUB_300001_SM_10006detail8for_each13static_kernelINS2_12policy_hub_t12policy_500_tEmN6thrust24THRUST_300001_SM_1000_NS8cuda_cub20__uninitialized_fill7functorINS7_10device_ptrIfEEfEEEEvT0_T1__param_1];
	ld.param.u64 	%rd5, [_ZN3cub18CUB_300001_SM_10006detail8for_each13static_kernelINS2_12policy_hub_t12policy_500_tEmN6thrust24THRUST_300001_SM_1000_NS8cuda_cub20__uninitialized_fill7functorINS7_10device_ptrIfEEfEEEEvT0_T1__param_0];
	mov.u32 	%r7, %ctaid.x;
	mul.wide.u32 	%rd1, %r7, 512;
	sub.s64 	%rd2, %rd5, %rd1;
	setp.lt.u64 	%p1, %rd2, 512;
	@%p1 bra 	$L__BB2_2;
	mov.u32 	%r9, %tid.x;
	cvta.to.global.u64 	%rd11, %rd4;
	cvt.u64.u32 	%rd12, %r9;
	add.s64 	%rd13, %rd1, %rd12;
	shl.b64 	%rd14, %rd13, 2;
	add.s64 	%rd15, %rd11, %rd14;
	st.global.f32 	[%rd15], %f2;
	st.global.f32 	[%rd15+1024], %f2;
	bra.uni 	$L__BB2_6;
$L__BB2_2:
	cvta.to.global.u64 	%rd6, %rd4;
	mov.u32 	%r1, %tid.x;
	cvt.u64.u32 	%rd7, %r1;
	setp.le.u64 	%p2, %rd2, %rd7;
	add.s64 	%rd8, %rd1, %rd7;
	shl.b64 	%rd9, %rd8, 2;
	add.s64 	%rd3, %rd6, %rd9;
	@%p2 bra 	$L__BB2_4;
	st.global.f32 	[%rd3], %f2;
$L__BB2_4:
	add.s32 	%r8, %r1, 256;
	cvt.u64.u32 	%rd10, %r8;
	setp.le.u64 	%p3, %rd2, %rd10;
	@%p3 bra 	$L__BB2_6;
	st.global.f32 	[%rd3+1024], %f2;
$L__BB2_6:
	ret;

}


// ===== COMPILED SASS (sm_100) =====

	.target	sm_100

	.elftype	@"ET_EXEC"


//--------------------- .note.nv.tkinfo           --------------------------
	.section	.note.nv.tkinfo,"",@"SHT_NOTE"
	.sectionflags	@"SHF_NOTE_NV_TKINFO"
	.tkinfo
        /*0018*/ 	.word	0x00000002
        /*0030*/ 	.string	""
        /*0030*/ 	.string	"ptxas"
        /*0030*/ 	.string	"Cuda compilation tools, release 13.0, V13.0.88"
        /*0030*/ 	.string	"Build cuda_13.0.r13.0/compiler.36424714_0"
        /*0030*/ 	.string	"-arch sm_100 -m 64 "



//--------------------- .note.nv.cuinfo           --------------------------
	.section	.note.nv.cuinfo,"",@"SHT_NOTE"
	.sectionflags	@"SHF_NOTE_NV_CUINFO"
        /*0018*/ 	.short	0x0002
        /*001a*/ 	.short	0x0064
        /*001c*/ 	.short	0x0082
	.zero		2


//--------------------- .nv.info                  --------------------------
	.section	.nv.info,"",@"SHT_CUDA_INFO"
	.align	4


	//----- nvinfo : EIATTR_REGCOUNT
	.align		4
        /*0000*/ 	.byte	0x04, 0x2f
        /*0002*/ 	.short	(.L_44 - .L_43)
	.align		4
.L_43:
        /*0004*/ 	.word	index@(_Z15matrixMulKernelIfEvPT_PKS0_S3_m)
        /*0008*/ 	.word	0x00000020


	//----- nvinfo : EIATTR_FRAME_SIZE
	.align		4
.L_44:
        /*000c*/ 	.byte	0x04, 0x11
        /*000e*/ 	.short	(.L_46 - .L_45)
	.align		4
.L_45:
        /*0010*/ 	.word	index@(_Z15matrixMulKernelIfEvPT_PKS0_S3_m)
        /*0014*/ 	.word	0x00000000


	//----- nvinfo : EIATTR_REGCOUNT
	.align		4
.L_46:
        /*0018*/ 	.byte	0x04, 0x2f
        /*001a*/ 	.short	(.L_48 - .L_47)
	.align		4
.L_47:
        /*001c*/ 	.word	index@(_ZN3cub18CUB_300001_SM_10006detail11EmptyKernelIvEEvv)
        /*0020*/ 	.word	0x00000004


	//----- nvinfo : EIATTR_FRAME_SIZE
	.align		4
.L_48:
        /*0024*/ 	.byte	0x04, 0x11
        /*0026*/ 	.short	(.L_50 - .L_49)
	.align		4
.L_49:
        /*0028*/ 	.word	index@(_ZN3cub18CUB_300001_SM_10006detail11EmptyKernelIvEEvv)
        /*002c*/ 	.word	0x00000000


	//----- nvinfo : EIATTR_REGCOUNT
	.align		4
.L_50:
        /*0030*/ 	.byte	0x04, 0x2f
        /*0032*/ 	.short	(.L_52 - .L_51)
	.align		4
.L_51:
        /*0034*/ 	.word	index@(_ZN3cub18CUB_300001_SM_10006detail8for_each13static_kernelINS2_12policy_hub_t12policy_500_tEmN6thrust24THRUST_300001_SM_1000_NS8cuda_cub20__uninitialized_fill7functorINS7_10device_ptrIfEEfEEEEvT0_T1_)
        /*0038*/ 	.word	0x00000008


	//----- nvinfo : EIATTR_FRAME_SIZE
	.align		4
.L_52:
        /*003c*/ 	.byte	0x04, 0x11
        /*003e*/ 	.short	(.L_54 - .L_53)
	.align		4
.L_53:
        /*0040*/ 	.word	index@(_ZN3cub18CUB_300001_SM_10006detail8for_each13static_kernelINS2_12policy_hub_t12policy_500_tEmN6thrust24THRUST_300001_SM_1000_NS8cuda_cub20__uninitialized_fill7functorINS7_10device_ptrIfEEfEEEEvT0_T1_)
        /*0044*/ 	.word	0x00000000


	//----- nvinfo : EIATTR_MIN_STACK_SIZE
	.align		4
.L_54:
        /*0048*/ 	.byte	0x04, 0x12
        /*004a*/ 	.short	(.L_56 - .L_55)
	.align		4
.L_55:
        /*004c*/ 	.word	index@(_ZN3cub18CUB_300001_SM_10006detail8for_each13static_kernelINS2_12policy_hub_t12policy_500_tEmN6thrust24THRUST_300001_SM_1000_NS8cuda_cub20__uninitialized_fill7functorINS7_10device_ptrIfEEfEEEEvT0_T1_)
        /*0050*/ 	.word	0x00000000


	//----- nvinfo : EIATTR_MIN_STACK_SIZE
	.align		4
.L_56:
        /*0054*/ 	.byte	0x04, 0x12
        /*0056*/ 	.short	(.L_58 - .L_57)
	.align		4
.L_57:
        /*0058*/ 	.word	index@(_ZN3cub18CUB_300001_SM_10006detail11EmptyKernelIvEEvv)
        /*005c*/ 	.word	0x00000000


	//----- nvinfo : EIATTR_MIN_STACK_SIZE
	.align		4
.L_58:
        /*0060*/ 	.byte	0x04, 0x12
        /*0062*/ 	.short	(.L_60 - .L_59)
	.align		4
.L_59:
        /*0064*/ 	.word	index@(_Z15matrixMulKernelIfEvPT_PKS0_S3_m)
        /*0068*/ 	.word	0x00000000
.L_60:


//--------------------- .nv.compat                --------------------------
	.section	.nv.compat,"",@"SHT_CUDA_COMPAT_INFO"
	.align	4
        /*0000*/ 	.byte	0x02, 0x09, 0x00, 0x00, 0x02, 0x02, 0x01, 0x00, 0x02, 0x05, 0x05, 0x00, 0x03, 0x07, 0x01, 0x01
        /*0010*/ 	.byte	0x02, 0x03, 0x00, 0x00, 0x02, 0x06, 0x01, 0x00, 0x04, 0x0b, 0x08, 0x00, 0x09, 0x00, 0x00, 0x00
        /*0020*/ 	.byte	0x00, 0x00, 0x00, 0x00


//--------------------- .nv.info._ZN3cub18CUB_300001_SM_10006detail8for_each13static_kernelINS2_12policy_hub_t12policy_500_tEmN6thrust24THRUST_300001_SM_1000_NS8cuda_cub20__uninitialized_fill7functorINS7_10device_ptrIfEEfEEEEvT0_T1_ --------------------------
	.section	.nv.info._ZN3cub18CUB_300001_SM_10006detail8for_each13static_kernelINS2_12policy_hub_t12policy_500_tEmN6thrust24THRUST_300001_SM_1000_NS8cuda_cub20__uninitialized_fill7functorINS7_10device_ptrIfEEfEEEEvT0_T1_,"",@"SHT_CUDA_INFO"
	.sectionflags	@""
	.align	4


	//----- nvinfo : EIATTR_CUDA_API_VERSION
	.align		4
        /*0000*/ 	.byte	0x04, 0x37
        /*0002*/ 	.short	(.L_62 - .L_61)
.L_61:
        /*0004*/ 	.word	0x00000082


	//----- nvinfo : EIATTR_KPARAM_INFO
	.align		4
.L_62:
        /*0008*/ 	.byte	0x04, 0x17
        /*000a*/ 	.short	(.L_64 - .L_63)
.L_63:
        /*000c*/ 	.word	0x00000000
        /*0010*/ 	.short	0x0001
        /*0012*/ 	.short	0x0008
        /*0014*/ 	.byte	0x00, 0xf0, 0x41, 0x00


	//----- nvinfo : EIATTR_KPARAM_INFO
	.align		4
.L_64:
        /*0018*/ 	.byte	0x04, 0x17
        /*001a*/ 	.short	(.L_66 - .L_65)
.L_65:
        /*001c*/ 	.word	0x00000000
        /*0020*/ 	.short	0x0000
        /*0022*/ 	.short	0x0000
        /*0024*/ 	.byte	0x00, 0xf0, 0x21, 0x00


	//----- nvinfo : EIATTR_SPARSE_MMA_MASK
	.align		4
.L_66:
        /*0028*/ 	.byte	0x03, 0x50
        /*002a*/ 	.short	0x0000


	//----- nvinfo : EIATTR_MAXREG_COUNT
	.align		4
        /*002c*/ 	.byte	0x03, 0x1b
        /*002e*/ 	.short	0x00ff


	//----- nvinfo : EIATTR_MERCURY_ISA_VERSION
	.align		4
        /*0030*/ 	.byte	0x03, 0x5f
        /*0032*/ 	.short	0x0101


	//----- nvinfo : EIATTR_VRC_CTA_INIT_COUNT
	.align		4
        /*0034*/ 	.byte	0x02, 0x4a
	.zero		1
	.zero		1


	//----- nvinfo : EIATTR_EXIT_INSTR_OFFSETS
	.align		4
        /*0038*/ 	.byte	0x04, 0x1c
        /*003a*/ 	.short	(.L_68 - .L_67)


	//   ....[0]....
.L_67:
        /*003c*/ 	.word	0x00000130


	//   ....[1]....
        /*0040*/ 	.word	0x00000230


	//   ....[2]....
        /*0044*/ 	.word	0x00000260


	//----- nvinfo : EIATTR_MAX_THREADS
	.align		4
.L_68:
        /*0048*/ 	.byte	0x04, 0x05
        /*004a*/ 	.short	(.L_70 - .L_69)
.L_69:
        /*004c*/ 	.word	0x00000100
        /*0050*/ 	.word	0x00000001
        /*0054*/ 	.word	0x00000001


	//----- nvinfo : EIATTR_CBANK_PARAM_SIZE
	.align		4
.L_70:
        /*0058*/ 	.byte	0x03, 0x19
        /*005a*/ 	.short	0x0018


	//----- nvinfo : EIATTR_PARAM_CBANK
	.align		4
        /*005c*/ 	.byte	0x04, 0x0a
        /*005e*/ 	.short	(.L_72 - .L_71)
	.align		4
.L_71:
        /*0060*/ 	.word	index@(.nv.constant0._ZN3cub18CUB_300001_SM_10006detail8for_each13static_kernelINS2_12policy_hub_t12policy_500_tEmN6thrust24THRUST_300001_SM_1000_NS8cuda_cub20__uninitialized_fill7functorINS7_10device_ptrIfEEfEEEEvT0_T1_)
        /*0064*/ 	.short	0x0380
        /*0066*/ 	.short	0x0018


	//----- nvinfo : EIATTR_SW_WAR
	.align		4
.L_72:
        /*0068*/ 	.byte	0x04, 0x36
        /*006a*/ 	.short	(.L_74 - .L_73)
.L_73:
        /*006c*/ 	.word	0x00000008
.L_74:


//--------------------- .nv.info._ZN3cub18CUB_300001_SM_10006detail11EmptyKernelIvEEvv --------------------------
	.section	.nv.info._ZN3cub18CUB_300001_SM_10006detail11EmptyKernelIvEEvv,"",@"SHT_CUDA_INFO"
	.sectionflags	@""
	.align	4


	//----- nvinfo : EIATTR_CUDA_API_VERSION
	.align		4
        /*0000*/ 	.byte	0x04, 0x37
        /*0002*/ 	.short	(.L_76 - .L_75)
.L_75:
        /*0004*/ 	.word	0x00000082


	//----- nvinfo : EIATTR_SPARSE_MMA_MASK
	.align		4
.L_76:
        /*0008*/ 	.byte	0x03, 0x50
        /*000a*/ 	.short	0x0000


	//----- nvinfo : EIATTR_MAXREG_COUNT
	.align		4
        /*000c*/ 	.byte	0x03, 0x1b
        /*000e*/ 	.short	0x00ff


	//----- nvinfo : EIATTR_MERCURY_ISA_VERSION
	.align		4
        /*0010*/ 	.byte	0x03, 0x5f
        /*0012*/ 	.short	0x0101


	//----- nvinfo : EIATTR_VRC_CTA_INIT_COUNT
	.align		4
        /*0014*/ 	.byte	0x02, 0x4a
	.zero		1
	.zero		1


	//----- nvinfo : EIATTR_EXIT_INSTR_OFFSETS
	.align		4
        /*0018*/ 	.byte	0x04, 0x1c
        /*001a*/ 	.short	(.L_78 - .L_77)


	//   ....[0]....
.L_77:
        /*001c*/ 	.word	0x00000010


	//----- nvinfo : EIATTR_SW_WAR
	.align		4
.L_78:
        /*0020*/ 	.byte	0x04, 0x36
        /*0022*/ 	.short	(.L_80 - .L_79)
.L_79:
        /*0024*/ 	.word	0x00000008
.L_80:


//--------------------- .nv.info._Z15matrixMulKernelIfEvPT_PKS0_S3_m --------------------------
	.section	.nv.info._Z15matrixMulKernelIfEvPT_PKS0_S3_m,"",@"SHT_CUDA_INFO"
	.sectionflags	@""
	.align	4


	//----- nvinfo : EIATTR_CUDA_API_VERSION
	.align		4
        /*0000*/ 	.byte	0x04, 0x37
        /*0002*/ 	.short	(.L_82 - .L_81)
.L_81:
        /*0004*/ 	.word	0x00000082


	//----- nvinfo : EIATTR_KPARAM_INFO
	.align		4
.L_82:
        /*0008*/ 	.byte	0x04, 0x17
        /*000a*/ 	.short	(.L_84 - .L_83)
.L_83:
        /*000c*/ 	.word	0x00000000
        /*0010*/ 	.short	0x0003
        /*0012*/ 	.short	0x0018
        /*0014*/ 	.byte	0x00, 0xf0, 0x21, 0x00


	//----- nvinfo : EIATTR_KPARAM_INFO
	.align		4
.L_84:
        /*0018*/ 	.byte	0x04, 0x17
        /*001a*/ 	.short	(.L_86 - .L_85)
.L_85:
        /*001c*/ 	.word	0x00000000
        /*0020*/ 	.short	0x0002
        /*0022*/ 	.short	0x0010
        /*0024*/ 	.byte	0x00, 0xf5, 0x21, 0x00


	//----- nvinfo : EIATTR_KPARAM_INFO
	.align		4
.L_86:
        /*0028*/ 	.byte	0x04, 0x17
        /*002a*/ 	.short	(.L_88 - .L_87)
.L_87:
        /*002c*/ 	.word	0x00000000
        /*0030*/ 	.short	0x0001
        /*0032*/ 	.short	0x0008
        /*0034*/ 	.byte	0x00, 0xf5, 0x21, 0x00


	//----- nvinfo : EIATTR_KPARAM_INFO
	.align		4
.L_88:
        /*0038*/ 	.byte	0x04, 0x17
        /*003a*/ 	.short	(.L_90 - .L_89)
.L_89:
        /*003c*/ 	.word	0x00000000
        /*0040*/ 	.short	0x0000
        /*0042*/ 	.short	0x0000
        /*0044*/ 	.byte	0x00, 0xf5, 0x21, 0x00


	//----- nvinfo : EIATTR_SPARSE_MMA_MASK
	.align		4
.L_90:
        /*0048*/ 	.byte	0x03, 0x50
        /*004a*/ 	.short	0x0000


	//----- nvinfo : EIATTR_MAXREG_COUNT
	.align		4
        /*004c*/ 	.byte	0x03, 0x1b
        /*004e*/ 	.short	0x00ff


	//----- nvinfo : EIATTR_NUM_BARRIERS
	.align		4
        /*0050*/ 	.byte	0x02, 0x4c
        /*0052*/ 	.byte	0x01
	.zero		1


	//----- nvinfo : EIATTR_MERCURY_ISA_VERSION
	.align		4
        /*0054*/ 	.byte	0x03, 0x5f
        /*0056*/ 	.short	0x0101


	//----- nvinfo : EIATTR_VRC_CTA_INIT_COUNT
	.align		4
        /*0058*/ 	.byte	0x02, 0x4a
	.zero		1
	.zero		1


	//----- nvinfo : EIATTR_EXIT_INSTR_OFFSETS
	.align		4
        /*005c*/ 	.byte	0x04, 0x1c
        /*005e*/ 	.short	(.L_92 - .L_91)


	//   ....[0]....
.L_91:
        /*0060*/ 	.word	0x00000c80


	//----- nvinfo : EIATTR_CBANK_PARAM_SIZE
	.align		4
.L_92:
        /*0064*/ 	.byte	0x03, 0x19
        /*0066*/ 	.short	0x0020


	//----- nvinfo : EIATTR_PARAM_CBANK
	.align		4
        /*0068*/ 	.byte	0x04, 0x0a
        /*006a*/ 	.short	(.L_94 - .L_93)
	.align		4
.L_93:
        /*006c*/ 	.word	index@(.nv.constant0._Z15matrixMulKernelIfEvPT_PKS0_S3_m)
        /*0070*/ 	.short	0x0380
        /*0072*/ 	.short	0x0020


	//----- nvinfo : EIATTR_SW_WAR
	.align		4
.L_94:
        /*0074*/ 	.byte	0x04, 0x36
        /*0076*/ 	.short	(.L_96 - .L_95)
.L_95:
        /*0078*/ 	.word	0x00000008
.L_96:


//--------------------- .nv.callgraph             --------------------------
	.section	.nv.callgraph,"",@"SHT_CUDA_CALLGRAPH"
	.align	4
	.sectionentsize	8
	.align		4
        /*0000*/ 	.word	0x00000000
	.align		4
        /*0004*/ 	.word	0xffffffff
	.align		4
        /*0008*/ 	.word	0x00000000
	.align		4
        /*000c*/ 	.word	0xfffffffe
	.align		4
        /*0010*/ 	.word	0x00000000
	.align		4
        /*0014*/ 	.word	0xfffffffd
	.align		4
        /*0018*/ 	.word	0x00000000
	.align		4
        /*001c*/ 	.word	0xfffffffc


//--------------------- .nv.constant4             --------------------------
	.section	.nv.constant4,"a",@progbits
	.align	8
	.align		8
.nv.constant4:
        /*0000*/ 	.dword	_ZN34_INTERNAL_1158772b_4_k_cu_e35814154cuda3std3__45__cpo5beginE
	.align		8
        /*0008*/ 	.dword	_ZN34_INTERNAL_1158772b_4_k_cu_e35814154cuda3std3__45__cpo3endE
	.align		8
        /*0010*/ 	.dword	_ZN34_INTERNAL_1158772b_4_k_cu_e35814154cuda3std3__45__cpo6cbeginE
	.align		8
        /*0018*/ 	.dword	_ZN34_INTERNAL_1158772b_4_k_cu_e35814154cuda3std3__45__cpo4cendE
	.align		8
        /*0020*/ 	.dword	_ZN34_INTERNAL_1158772b_4_k_cu_e35814154cuda3std3__45__cpo6rbeginE
	.align		8
        /*0028*/ 	.dword	_ZN34_INTERNAL_1158772b_4_k_cu_e35814154cuda3std3__45__cpo4rendE
	.align		8
        /*0030*/ 	.dword	_ZN34_INTERNAL_1158772b_4_k_cu_e35814154cuda3std3__45__cpo7crbeginE
	.align		8
        /*0038*/ 	.dword	_ZN34_INTERNAL_1158772b_4_k_cu_e35814154cuda3std3__45__cpo5crendE
	.align		8
        /*0040*/ 	.dword	_ZN34_INTERNAL_1158772b_4_k_cu_e35814154cuda3std3__436_GLOBAL__N__1158772b_4_k_cu_e35814156ignoreE
	.align		8
        /*0048*/ 	.dword	_ZN34_INTERNAL_1158772b_4_k_cu_e35814154cuda3std3__419piecewise_constructE
	.align		8
        /*0050*/ 	.dword	_ZN34_INTERNAL_1158772b_4_k_cu_e35814154cuda3std3__48in_placeE
	.align		8
        /*0058*/ 	.dword	_ZN34_INTERNAL_1158772b_4_k_cu_e35814154cuda3std3__420unreachable_sentinelE
	.align		8
        /*0060*/ 	.dword	_ZN34_INTERNAL_1158772b_4_k_cu_e35814154cuda3std3__47nulloptE
	.align		8
        /*0068*/ 	.dword	_ZN34_INTERNAL_1158772b_4_k_cu_e35814154cuda3std3__48unexpectE
	.align		8
        /*0070*/ 	.dword	_ZN34_INTERNAL_1158772b_4_k_cu_e35814154cuda3std6ranges3__45__cpo4swapE
	.align		8
        /*0078*/ 	.dword	_ZN34_INTERNAL_1158772b_4_k_cu_e35814154cuda3std6ranges3__45__cpo9iter_moveE
	.align		8
        /*0080*/ 	.dword	_ZN34_INTERNAL_1158772b_4_k_cu_e35814154cuda3std6ranges3__45__cpo5beginE
	.align		8
        /*0088*/ 	.dword	_ZN34_INTERNAL_1158772b_4_k_cu_e35814154cuda3std6ranges3__45__cpo3endE
	.align		8
        /*0090*/ 	.dword	_ZN34_INTERNAL_1158772b_4_k_cu_e35814154cuda3std6ranges3__45__cpo6cbeginE
	.align		8
        /*0098*/ 	.dword	_ZN34_INTERNAL_1158772b_4_k_cu_e35814154cuda3std6ranges3__45__cpo4cendE
	.align		8
        /*00a0*/ 	.dword	_ZN34_INTERNAL_1158772b_4_k_cu_e35814154cuda3std6ranges3__45__cpo7advanceE
	.align		8
        /*00a8*/ 	.dword	_ZN34_INTERNAL_1158772b_4_k_cu_e35814154cuda3std6ranges3__45__cpo9iter_swapE
	.align		8
        /*00b0*/ 	.dword	_ZN34_INTERNAL_1158772b_4_k_cu_e35814154cuda3std6ranges3__45__cpo4nextE
	.align		8
        /*00b8*/ 	.dword	_ZN34_INTERNAL_1158772b_4_k_cu_e35814154cuda3std6ranges3__45__cpo4prevE
	.align		8
        /*00c0*/ 	.dword	_ZN34_INTERNAL_1158772b_4_k_cu_e35814154cuda3std6ranges3__45__cpo4dataE
	.align		8
        /*00c8*/ 	.dword	_ZN34_INTERNAL_1158772b_4_k_cu_e35814154cuda3std6ranges3__45__cpo5cdataE
	.align		8
        /*00d0*/ 	.dword	_ZN34_INTERNAL_1158772b_4_k_cu_e35814154cuda3std6ranges3__45__cpo4sizeE
	.align		8
        /*00d8*/ 	.dword	_ZN34_INTERNAL_1158772b_4_k_cu_e35814154cuda3std6ranges3__45__cpo5ssizeE
	.align		8
        /*00e0*/ 	.dword	_ZN34_INTERNAL_1158772b_4_k_cu_e35814154cuda3std6ranges3__45__cpo8distanceE
	.align		8
        /*00e8*/ 	.dword	_ZN34_INTERNAL_1158772b_4_k_cu_e35814156thrust24THRUST_300001_SM_1000_NS8cuda_cub3parE
	.align		8
        /*00f0*/ 	.dword	_ZN34_INTERNAL_1158772b_4_k_cu_e35814156thrust24THRUST_300001_SM_1000_NS8cuda_cub10par_nosyncE
	.align		8
        /*00f8*/ 	.dword	_ZN34_INTERNAL_1158772b_4_k_cu_e35814156thrust24THRUST_300001_SM_1000_NS6system6detail10sequential3seqE
	.align		8
        /*0100*/ 	.dword	_ZN34_INTERNAL_1158772b_4_k_cu_e35814156thrust24THRUST_300001_SM_1000_NS12placeholders2_1E
	.align		8
        /*0108*/ 	.dword	_ZN34_INTERNAL_1158772b_4_k_cu_e35814156thrust24THRUST_300001_SM_1000_NS12placeholders2_2E
	.align		8
        /*0110*/ 	.dword	_ZN34_INTERNAL_1158772b_4_k_cu_e35814156thrust24THRUST_300001_SM_1000_NS12placeholders2_3E
	.align		8
        /*0118*/ 	.dword	_ZN34_INTERNAL_1158772b_4_k_cu_e35814156thrust24THRUST_300001_SM_1000_NS12placeholders2_4E
	.align		8
        /*0120*/ 	.dword	_ZN34_INTERNAL_1158772b_4_k_cu_e35814156thrust24THRUST_300001_SM_1000_NS12placeholders2_5E
	.align		8
        /*0128*/ 	.dword	_ZN34_INTERNAL_1158772b_4_k_cu_e35814156thrust24THRUST_300001_SM_1000_NS12placeholders2_6E
	.align		8
        /*0130*/ 	.dword	_ZN34_INTERNAL_1158772b_4_k_cu_e35814156thrust24THRUST_300001_SM_1000_NS12placeholders2_7E
	.align		8
        /*0138*/ 	.dword	_ZN34_INTERNAL_1158772b_4_k_cu_e35814156thrust24THRUST_300001_SM_1000_NS12placeholders2_8E
	.align		8
        /*0140*/ 	.dword	_ZN34_INTERNAL_1158772b_4_k_cu_e35814156thrust24THRUST_300001_SM_1000_NS12placeholders2_9E
	.align		8
        /*0148*/ 	.dword	_ZN34_INTERNAL_1158772b_4_k_cu_e35814156thrust24THRUST_300001_SM_1000_NS12placeholders3_10E
	.align		8
        /*0150*/ 	.dword	_ZN34_INTERNAL_1158772b_4_k_cu_e35814156thrust24THRUST_300001_SM_1000_NS3seqE


//--------------------- .text._ZN3cub18CUB_300001_SM_10006detail8for_each13static_kernelINS2_12policy_hub_t12policy_500_tEmN6thrust24THRUST_300001_SM_1000_NS8cuda_cub20__uninitialized_fill7functorINS7_10device_ptrIfEEfEEEEvT0_T1_ --------------------------
	.section	.text._ZN3cub18CUB_300001_SM_10006detail8for_each13static_kernelINS2_12policy_hub_t12policy_500_tEmN6thrust24THRUST_300001_SM_1000_NS8cuda_cub20__uninitialized_fill7functorINS7_10device_ptrIfEEfEEEEvT0_T1_,"ax",@progbits
	.align	128
        .global         _ZN3cub18CUB_300001_SM_10006detail8for_each13static_kernelINS2_12policy_hub_t12policy_500_tEmN6thrust24THRUST_300001_SM_1000_NS8cuda_cub20__uninitialized_fill7functorINS7_10device_ptrIfEEfEEEEvT0_T1_
        .type           _ZN3cub18CUB_300001_SM_10006detail8for_each13static_kernelINS2_12policy_hub_t12policy_500_tEmN6thrust24THRUST_300001_SM_1000_NS8cuda_cub20__uninitialized_fill7functorINS7_10device_ptrIfEEfEEEEvT0_T1_,@function
        .size           _ZN3cub18CUB_300001_SM_10006detail8for_each13static_kernelINS2_12policy_hub_t12policy_500_tEmN6thrust24THRUST_300001_SM_1000_NS8cuda_cub20__uninitialized_fill7functorINS7_10device_ptrIfEEfEEEEvT0_T1_,(.L_x_7 - _ZN3cub18CUB_300001_SM_10006detail8for_each13static_kernelINS2_12policy_hub_t12policy_500_tEmN6thrust24THRUST_300001_SM_1000_NS8cuda_cub20__uninitialized_fill7functorINS7_10device_ptrIfEEfEEEEvT0_T1_)
        .other          _ZN3cub18CUB_300001_SM_10006detail8for_each13static_kernelINS2_12policy_hub_t12policy_500_tEmN6thrust24THRUST_300001_SM_1000_NS8cuda_cub20__uninitialized_fill7functorINS7_10device_ptrIfEEfEEEEvT0_T1_,@"STO_CUDA_ENTRY STV_DEFAULT"
_ZN3cub18CUB_300001_SM_10006detail8for_each13static_kernelINS2_12policy_hub_t12policy_500_tEmN6thrust24THRUST_300001_SM_1000_NS8cuda_cub20__uninitialized_fill7functorINS7_10device_ptrIfEEfEEEEvT0_T1_:
.text._ZN3cub18CUB_300001_SM_10006detail8for_each13static_kernelINS2_12policy_hub_t12policy_500_tEmN6thrust24THRUST_300001_SM_1000_NS8cuda_cub20__uninitialized_fill7functorINS7_10device_ptrIfEEfEEEEvT0_T1_:
[----:B------:R-:W-:Y:S08]  /*0000*/  LDC R1, c[0x0][0x37c] ;  /* 0x0000df00ff017b82 */ /* 0x000ff00000000800 */
[----:B------:R-:W0:Y:S01]  /*0010*/  S2UR UR4, SR_CTAID.X ;  /* 0x00000000000479c3 */ /* 0x000e220000002500 */
[----:B------:R-:W1:Y:S01]  /*0020*/  LDCU.64 UR6, c[0x0][0x380] ;  /* 0x00007000ff0677ac */ /* 0x000e620008000a00 */
[----:B------:R-:W2:Y:S01]  /*0030*/  LDCU.64 UR8, c[0x0][0x358] ;  /* 0x00006b00ff0877ac */ /* 0x000ea20008000a00 */
[----:B0-----:R-:W-:-:S04]  /*0040*/  UIMAD.WIDE.U32 UR4, UR4, 0x200, URZ ;  /* 0x00000200040478a5 */ /* 0x001fc8000f8e00ff */
[----:B-1----:R-:W-:-:S04]  /*0050*/  UIADD3 UR6, UP0, UPT, -UR4, UR6, URZ ;  /* 0x0000000604067290 */ /* 0x002fc8000ff1e1ff */
[----:B------:R-:W-:Y:S02]  /*0060*/  UIADD3.X UR7, UPT, UPT, ~UR5, UR7, URZ, UP0, !UPT ;  /* 0x0000000705077290 */ /* 0x000fe400087fe5ff */
[----:B------:R-:W-:-:S04]  /*0070*/  UISETP.GE.U32.AND UP0, UPT, UR6, 0x200, UPT ;  /* 0x000002000600788c */ /* 0x000fc8000bf06070 */
[----:B------:R-:W-:-:S09]  /*0080*/  UISETP.GE.U32.AND.EX UP0, UPT, UR7, URZ, UPT, UP0 ;  /* 0x000000ff0700728c */ /* 0x000fd2000bf06100 */
[----:B--2---:R-:W-:Y:S05]  /*0090*/  BRA.U !UP0, `(.L_x_0) ;  /* 0x0000000108287547 */ /* 0x004fea000b800000 */
[----:B------:R-:W0:Y:S01]  /*00a0*/  S2R R0, SR_TID.X ;  /* 0x0000000000007919 */ /* 0x000e220000002100 */
[----:B------:R-:W1:Y:S01]  /*00b0*/  LDCU.64 UR6, c[0x0][0x388] ;  /* 0x00007100ff0677ac */ /* 0x000e620008000a00 */
[----:B------:R-:W2:Y:S01]  /*00c0*/  LDC R5, c[0x0][0x390] ;  /* 0x0000e400ff057b82 */ /* 0x000ea20000000800 */
[----:B0-----:R-:W-:-:S05]  /*00d0*/  IADD3 R0, P0, PT, R0, UR4, RZ ;  /* 0x0000000400007c10 */ /* 0x001fca000ff1e0ff */
[----:B------:R-:W-:Y:S01]  /*00e0*/  IMAD.X R3, RZ, RZ, UR5, P0 ;  /* 0x00000005ff037e24 */ /* 0x000fe200080e06ff */
[----:B-1----:R-:W-:-:S04]  /*00f0*/  LEA R2, P0, R0, UR6, 0x2 ;  /* 0x0000000600027c11 */ /* 0x002fc8000f8010ff */
[----:B------:R-:W-:-:S05]  /*0100*/  LEA.HI.X R3, R0, UR7, R3, 0x2, P0 ;  /* 0x0000000700037c11 */ /* 0x000fca00080f1403 */
[----:B--2---:R-:W-:Y:S04]  /*0110*/  STG.E desc[UR8][R2.64], R5 ;  /* 0x0000000502007986 */ /* 0x004fe8000c101908 */
[----:B------:R-:W-:Y:S01]  /*0120*/  STG.E desc[UR8][R2.64+0x400], R5 ;  /* 0x0004000502007986 */ /* 0x000fe2000c101908 */
[----:B------:R-:W-:Y:S05]  /*0130*/  EXIT ;  /* 0x000000000000794d */ /* 0x000fea0003800000 */
.L_x_0:
[----:B------:R-:W0:Y:S01]  /*0140*/  S2R R0, SR_TID.X ;  /* 0x0000000000007919 */ /* 0x000e220000002100 */
[----:B------:R-:W-:Y:S01]  /*0150*/  IMAD.U32 R2, RZ, RZ, UR7 ;  /* 0x00000007ff027e24 */ /* 0x000fe2000f8e00ff */
[----:B------:R-:W1:Y:S01]  /*0160*/  LDCU.64 UR10, c[0x0][0x388] ;  /* 0x00007100ff0a77ac */ /* 0x000e620008000a00 */
[----:B------:R-:W-:Y:S01]  /*0170*/  IMAD.U32 R4, RZ, RZ, UR7 ;  /* 0x00000007ff047e24 */ /* 0x000fe2000f8e00ff */
[----:B0-----:R-:W-:-:S04]  /*0180*/  ISETP.LT.U32.AND P0, PT, R0, UR6, PT ;  /* 0x0000000600007c0c */ /* 0x001fc8000bf01070 */
[----:B------:R-:W-:Y:S01]  /*0190*/  ISETP.GT.U32.AND.EX P0, PT, R2, RZ, PT, P0 ;  /* 0x000000ff0200720c */ /* 0x000fe20003f04100 */
[C---:B------:R-:W-:Y:S01]  /*01a0*/  VIADD R2, R0.reuse, 0x100 ;  /* 0x0000010000027836 */ /* 0x040fe20000000000 */
[----:B------:R-:W-:-:S04]  /*01b0*/  IADD3 R0, P2, PT, R0, UR4, RZ ;  /* 0x0000000400007c10 */ /* 0x000fc8000ff5e0ff */
[----:B------:R-:W-:Y:S01]  /*01c0*/  ISETP.LT.U32.AND P1, PT, R2, UR6, PT ;  /* 0x0000000602007c0c */ /* 0x000fe2000bf21070 */
[----:B------:R-:W-:Y:S01]  /*01d0*/  IMAD.X R3, RZ, RZ, UR5, P2 ;  /* 0x00000005ff037e24 */ /* 0x000fe200090e06ff */
[----:B-1----:R-:W-:Y:S02]  /*01e0*/  LEA R2, P2, R0, UR10, 0x2 ;  /* 0x0000000a00027c11 */ /* 0x002fe4000f8410ff */
[----:B------:R-:W-:Y:S02]  /*01f0*/  ISETP.GT.U32.AND.EX P1, PT, R4, RZ, PT, P1 ;  /* 0x000000ff0400720c */ /* 0x000fe40003f24110 */
[----:B------:R-:W-:Y:S01]  /*0200*/  LEA.HI.X R3, R0, UR11, R3, 0x2, P2 ;  /* 0x0000000b00037c11 */ /* 0x000fe200090f1403 */
[----:B------:R-:W0:Y:S04]  /*0210*/  @P0 LDC R5, c[0x0][0x390] ;  /* 0x0000e400ff050b82 */ /* 0x000e280000000800 */
[----:B0-----:R0:W-:Y:S06]  /*0220*/  @P0 STG.E desc[UR8][R2.64], R5 ;  /* 0x0000000502000986 */ /* 0x0011ec000c101908 */
[----:B------:R-:W-:Y:S05]  /*0230*/  @!P1 EXIT ;  /* 0x000000000000994d */ /* 0x000fea0003800000 */
[----:B0-----:R-:W0:Y:S02]  /*0240*/  LDC R5, c[0x0][0x390] ;  /* 0x0000e400ff057b82 */ /* 0x001e240000000800 */
[----:B0-----:R-:W-:Y:S01]  /*0250*/  STG.E desc[UR8][R2.64+0x400], R5 ;  /* 0x0004000502007986 */ /* 0x001fe2000c101908 */
[----:B------:R-:W-:Y:S05]  /*0260*/  EXIT ;  /* 0x000000000000794d */ /* 0x000fea0003800000 */
.L_x_1:
[----:B------:R-:W-:-:S00]  /*0270*/  BRA `(.L_x_1) ;  /* 0xfffffffc00fc7947 */ /* 0x000fc0000383ffff */
[----:B------:R-:W-:-:S00]  /*0280*/  NOP ;  /* 0x0000000000007918 */ /* 0x000fc00000000000 */
[----:B------:R-:W-:-:S00]  /*0290*/  NOP ;  /* 0x0000000000007918 */ /* 0x000fc00000000000 */
[----:B------:R-:W-:-:S00]  /*02a0*/  NOP ;  /* 0x0000000000007918 */ /* 0x000fc00000000000 */
[----:B------:R-:W-:-:S00]  /*02b0*/  NOP ;  /* 0x0000000000007918 */ /* 0x000fc00000000000 */
[----:B------:R-:W-:-:S00]  /*02c0*/  NOP ;  /* 0x0000000000007918 */ /* 0x000fc00000000000 */
[----:B------:R-:W-:-:S00]  /*02d0*/  NOP ;  /* 0x0000000000007918 */ /* 0x000fc00000000000 */
[----:B------:R-:W-:-:S00]  /*02e0*/  NOP ;  /* 0x0000000000007918 */ /* 0x000fc00000000000 */
[----:B------:R-:W-:-:S00]  /*02f0*/  NOP ;  /* 0x0000000000007918 */ /* 0x000fc00000000000 */
.L_x_7:


//--------------------- .text._ZN3cub18CUB_300001_SM_10006detail11EmptyKernelIvEEvv --------------------------
	.section	.text._ZN3cub18CUB_300001_SM_10006detail11EmptyKernelIvEEvv,"ax",@progbits
	.align	128
        .global         _ZN3cub18CUB_300001_SM_10006detail11EmptyKernelIvEEvv
        .type           _ZN3cub18CUB_300001_SM_10006detail11EmptyKernelIvEEvv,@function
        .size           _ZN3cub18CUB_300001_SM_10006detail11EmptyKernelIvEEvv,(.L_x_8 - _ZN3cub18CUB_300001_SM_10006detail11EmptyKernelIvEEvv)
        .other          _ZN3cub18CUB_300001_SM_10006detail11EmptyKernelIvEEvv,@"STO_CUDA_ENTRY STV_DEFAULT"
_ZN3cub18CUB_300001_SM_10006detail11EmptyKernelIvEEvv:
.text._ZN3cub18CUB_300001_SM_10006detail11EmptyKernelIvEEvv:
[----:B------:R-:W-:Y:S01]  /*0000*/  LDC R1, c[0x0][0x37c] ;  /* 0x0000df00ff017b82 */ /* 0x000fe20000000800 */
[----:B------:R-:W-:Y:S05]  /*0010*/  EXIT ;  /* 0x000000000000794d */ /* 0x000fea0003800000 */
.L_x_2:
        /* <DEDUP_REMOVED lines=14> */
.L_x_8:


//--------------------- .text._Z15matrixMulKernelIfEvPT_PKS0_S3_m --------------------------
	.section	.text._Z15matrixMulKernelIfEvPT_PKS0_S3_m,"ax",@progbits
	.align	128
        .global         _Z15matrixMulKernelIfEvPT_PKS0_S3_m
        .type           _Z15matrixMulKernelIfEvPT_PKS0_S3_m,@function
        .size           _Z15matrixMulKernelIfEvPT_PKS0_S3_m,(.L_x_9 - _Z15matrixMulKernelIfEvPT_PKS0_S3_m)
        .other          _Z15matrixMulKernelIfEvPT_PKS0_S3_m,@"STO_CUDA_ENTRY STV_DEFAULT"
_Z15matrixMulKernelIfEvPT_PKS0_S3_m:
.text._Z15matrixMulKernelIfEvPT_PKS0_S3_m:
[----:B------:R-:W-:Y:S08]  /*0000*/  LDC R1, c[0x0][0x37c] ;  /* 0x0000df00ff017b82 */ /* 0x000ff00000000800 */
[----:B------:R-:W0:Y:S01]  /*0010*/  LDC R0, c[0x0][0x398] ;  /* 0x0000e600ff007b82 */ /* 0x000e220000000800 */
[----:B------:R-:W1:Y:S01]  /*0020*/  LDCU.64 UR8, c[0x0][0x358] ;  /* 0x00006b00ff0877ac */ /* 0x000e620008000a00 */
[----:B------:R-:W-:-:S06]  /*0030*/  HFMA2 R7, -RZ, RZ, 0, 0 ;  /* 0x00000000ff077431 */ /* 0x000fcc00000001ff */
[----:B------:R-:W2:Y:S08]  /*0040*/  S2UR UR5, SR_CTAID.Y ;  /* 0x00000000000579c3 */ /* 0x000eb00000002600 */
[----:B------:R-:W3:Y:S01]  /*0050*/  S2UR UR4, SR_CTAID.X ;  /* 0x00000000000479c3 */ /* 0x000ee20000002500 */
[----:B0-----:R-:W-:-:S05]  /*0060*/  SHF.L.U32 R16, R0, 0x4, RZ ;  /* 0x0000000400107819 */ /* 0x001fca00000006ff */
[----:B--2---:R-:W-:-:S05]  /*0070*/  IMAD R17, R16, UR5, RZ ;  /* 0x0000000510117c24 */ /* 0x004fca000f8e02ff */
[----:B------:R-:W-:Y:S01]  /*0080*/  IADD3 R11, PT, PT, R17, -0x1, R0 ;  /* 0xffffffff110b7810 */ /* 0x000fe20007ffe000 */
[----:B---3--:R-:W-:-:S03]  /*0090*/  USHF.L.U32 UR4, UR4, 0x4, URZ ;  /* 0x0000000404047899 */ /* 0x008fc600080006ff */
[----:B------:R-:W-:-:S13]  /*00a0*/  ISETP.GE.AND P0, PT, R17, R11, PT ;  /* 0x0000000b1100720c */ /* 0x000fda0003f06270 */
[----:B-1----:R-:W-:Y:S05]  /*00b0*/  @P0 BRA `(.L_x_3) ;  /* 0x0000000800e00947 */ /* 0x002fea0003800000 */
[----:B------:R-:W0:Y:S01]  /*00c0*/  S2R R5, SR_TID.Y ;  /* 0x0000000000057919 */ /* 0x000e220000002200 */
[----:B------:R-:W1:Y:S01]  /*00d0*/  S2UR UR7, SR_CgaCtaId ;  /* 0x00000000000779c3 */ /* 0x000e620000008800 */
[----:B------:R-:W-:Y:S01]  /*00e0*/  IADD3 R20, PT, PT, R17, 0x10, RZ ;  /* 0x0000001011147810 */ /* 0x000fe20007ffe0ff */
[----:B------:R-:W2:Y:S01]  /*00f0*/  LDCU UR10, c[0x0][0x39c] ;  /* 0x00007380ff0a77ac */ /* 0x000ea20008000800 */
[----:B------:R-:W3:Y:S01]  /*0100*/  S2R R2, SR_TID.X ;  /* 0x0000000000027919 */ /* 0x000ee20000002100 */
[----:B------:R-:W-:Y:S02]  /*0110*/  LOP3.LUT R4, RZ, R17, RZ, 0x33, !PT ;  /* 0x00000011ff047212 */ /* 0x000fe400078e33ff */
[----:B------:R-:W-:Y:S01]  /*0120*/  VIMNMX R3, PT, PT, R11, R20, !PT ;  /* 0x000000140b037248 */ /* 0x000fe20007fe0100 */
[----:B------:R-:W-:Y:S01]  /*0130*/  UMOV UR5, 0x400 ;  /* 0x0000040000057882 */ /* 0x000fe20000000000 */
[----:B------:R-:W-:Y:S01]  /*0140*/  MOV R21, UR4 ;  /* 0x0000000400157c02 */ /* 0x000fe20008000f00 */
[----:B------:R-:W-:Y:S01]  /*0150*/  UIADD3 UR6, UPT, UPT, UR5, 0x400, URZ ;  /* 0x0000040005067890 */ /* 0x000fe2000fffe0ff */
[----:B------:R-:W-:-:S02]  /*0160*/  IADD3 R3, PT, PT, R3, R4, RZ ;  /* 0x0000000403037210 */ /* 0x000fc40007ffe0ff */
[----:B------:R-:W-:Y:S02]  /*0170*/  MOV R7, RZ ;  /* 0x000000ff00077202 */ /* 0x000fe40000000f00 */
[C---:B------:R-:W-:Y:S02]  /*0180*/  LOP3.LUT P1, RZ, R3.reuse, 0x10, RZ, 0xc0, !PT ;  /* 0x0000001003ff7812 */ /* 0x040fe4000782c0ff */
[----:B------:R-:W-:Y:S02]  /*0190*/  ISETP.GE.U32.AND P0, PT, R3, 0x10, PT ;  /* 0x000000100300780c */ /* 0x000fe40003f06070 */
[----:B------:R-:W-:Y:S02]  /*01a0*/  MOV R3, RZ ;  /* 0x000000ff00037202 */ /* 0x000fe40000000f00 */
[----:B------:R-:W-:Y:S01]  /*01b0*/  MOV R18, R17 ;  /* 0x0000001100127202 */ /* 0x000fe20000000f00 */
[----:B-1----:R-:W-:Y:S02]  /*01c0*/  ULEA UR5, UR7, UR5, 0x18 ;  /* 0x0000000507057291 */ /* 0x002fe4000f8ec0ff */
[----:B------:R-:W-:-:S04]  /*01d0*/  ULEA UR6, UR7, UR6, 0x18 ;  /* 0x0000000607067291 */ /* 0x000fc8000f8ec0ff */
[C---:B0-----:R-:W-:Y:S01]  /*01e0*/  LEA R10, R5.reuse, UR5, 0x6 ;  /* 0x00000005050a7c11 */ /* 0x041fe2000f8e30ff */
[C---:B---3--:R-:W-:Y:S01]  /*01f0*/  IMAD.WIDE.U32 R22, R5.reuse, R0, R2 ;  /* 0x0000000005167225 */ /* 0x048fe200078e0002 */
[C---:B------:R-:W-:Y:S02]  /*0200*/  LEA R8, R2.reuse, UR6, 0x2 ;  /* 0x0000000602087c11 */ /* 0x040fe4000f8e10ff */
[----:B------:R-:W-:Y:S01]  /*0210*/  LEA R9, R2, R10, 0x2 ;  /* 0x0000000a02097211 */ /* 0x000fe200078e10ff */
[C---:B--2---:R-:W-:Y:S01]  /*0220*/  IMAD R2, R5.reuse, UR10, R23 ;  /* 0x0000000a05027c24 */ /* 0x044fe2000f8e0217 */
[----:B------:R-:W-:Y:S01]  /*0230*/  LEA R3, R5, R8, 0x6 ;  /* 0x0000000805037211 */ /* 0x000fe200078e30ff */
[----:B------:R-:W-:Y:S06]  /*0240*/  @P1 BRA `(.L_x_4) ;  /* 0x0000000000d81947 */ /* 0x000fec0003800000 */
[----:B------:R-:W0:Y:S01]  /*0250*/  LDCU.64 UR6, c[0x0][0x388] ;  /* 0x00007100ff0677ac */ /* 0x000e220008000a00 */
[C---:B------:R-:W-:Y:S02]  /*0260*/  IADD3 R6, P2, PT, R17.reuse, R22, RZ ;  /* 0x0000001611067210 */ /* 0x040fe40007f5e0ff */
[----:B------:R-:W-:Y:S01]  /*0270*/  IADD3 R4, P1, PT, R22, UR4, RZ ;  /* 0x0000000416047c10 */ /* 0x000fe2000ff3e0ff */
[----:B------:R-:W1:Y:S01]  /*0280*/  LDCU.64 UR10, c[0x0][0x390] ;  /* 0x00007200ff0a77ac */ /* 0x000e620008000a00 */
[-C--:B------:R-:W-:Y:S02]  /*0290*/  LEA.HI.X.SX32 R7, R17, R2.reuse, 0x1, P2 ;  /* 0x0000000211077211 */ /* 0x080fe400010f0eff */
[----:B------:R-:W-:Y:S02]  /*02a0*/  IADD3.X R5, PT, PT, RZ, R2, RZ, P1, !PT ;  /* 0x00000002ff057210 */ /* 0x000fe40000ffe4ff */
[----:B0-----:R-:W-:Y:S02]  /*02b0*/  LEA R12, P2, R6, UR6, 0x2 ;  /* 0x00000006060c7c11 */ /* 0x001fe4000f8410ff */
[----:B-1----:R-:W-:-:S02]  /*02c0*/  LEA R18, P1, R4, UR10, 0x2 ;  /* 0x0000000a04127c11 */ /* 0x002fc4000f8210ff */
[----:B------:R-:W-:Y:S02]  /*02d0*/  LEA.HI.X R13, R6, UR7, R7, 0x2, P2 ;  /* 0x00000007060d7c11 */ /* 0x000fe400090f1407 */
[----:B------:R-:W-:-:S03]  /*02e0*/  LEA.HI.X R19, R4, UR11, R5, 0x2, P1 ;  /* 0x0000000b04137c11 */ /* 0x000fc600088f1405 */
[----:B------:R-:W2:Y:S04]  /*02f0*/  LDG.E R26, desc[UR8][R12.64] ;  /* 0x000000080c1a7981 */ /* 0x000ea8000c1e1900 */
[----:B------:R-:W3:Y:S04]  /*0300*/  LDG.E R28, desc[UR8][R18.64] ;  /* 0x00000008121c7981 */ /* 0x000ee8000c1e1900 */
[----:B--2---:R-:W-:Y:S04]  /*0310*/  STS [R9], R26 ;  /* 0x0000001a09007388 */ /* 0x004fe80000000800 */
[----:B---3--:R-:W-:Y:S01]  /*0320*/  STS [R3], R28 ;  /* 0x0000001c03007388 */ /* 0x008fe20000000800 */
[----:B------:R-:W-:Y:S06]  /*0330*/  BAR.SYNC.DEFER_BLOCKING 0x0 ;  /* 0x0000000000007b1d */ /* 0x000fec0000010000 */
[----:B------:R-:W-:Y:S04]  /*0340*/  LDS R25, [R8] ;  /* 0x0000000008197984 */ /* 0x000fe80000000800 */
[----:B------:R-:W0:Y:S04]  /*0350*/  LDS.128 R4, [R10] ;  /* 0x000000000a047984 */ /* 0x000e280000000c00 */
[----:B------:R-:W1:Y:S04]  /*0360*/  LDS R27, [R8+0x40] ;  /* 0x00004000081b7984 */ /* 0x000e680000000800 */
[----:B------:R-:W2:Y:S04]  /*0370*/  LDS R29, [R8+0x80] ;  /* 0x00008000081d7984 */ /* 0x000ea80000000800 */
[----:B------:R-:W3:Y:S04]  /*0380*/  LDS R24, [R8+0xc0] ;  /* 0x0000c00008187984 */ /* 0x000ee80000000800 */
[----:B------:R-:W-:Y:S04]  /*0390*/  LDS R21, [R8+0x100] ;  /* 0x0001000008157984 */ /* 0x000fe80000000800 */
[----:B------:R-:W4:Y:S04]  /*03a0*/  LDS.128 R12, [R10+0x10] ;  /* 0x000010000a0c7984 */ /* 0x000f280000000c00 */
[----:B------:R-:W5:Y:S04]  /*03b0*/  LDS R18, [R8+0x140] ;  /* 0x0001400008127984 */ /* 0x000f680000000800 */
[----:B------:R-:W-:Y:S04]  /*03c0*/  LDS R26, [R8+0x1c0] ;  /* 0x0001c000081a7984 */ /* 0x000fe80000000800 */
[----:B------:R-:W-:Y:S04]  /*03d0*/  LDS R19, [R8+0x200] ;  /* 0x0002000008137984 */ /* 0x000fe80000000800 */
[----:B------:R-:W-:Y:S01]  /*03e0*/  LDS R28, [R8+0x380] ;  /* 0x00038000081c7984 */ /* 0x000fe20000000800 */
[----:B0-----:R-:W-:-:S03]  /*03f0*/  FFMA R4, R4, R25, RZ ;  /* 0x0000001904047223 */ /* 0x001fc600000000ff */
[----:B------:R-:W0:Y:S01]  /*0400*/  LDS R25, [R8+0x180] ;  /* 0x0001800008197984 */ /* 0x000e220000000800 */
[----:B-1----:R-:W-:-:S04]  /*0410*/  FFMA R5, R27, R5, R4 ;  /* 0x000000051b057223 */ /* 0x002fc80000000004 */
[----:B--2---:R-:W-:-:S04]  /*0420*/  FFMA R5, R29, R6, R5 ;  /* 0x000000061d057223 */ /* 0x004fc80000000005 */
[----:B---3--:R-:W-:Y:S02]  /*0430*/  FFMA R27, R24, R7, R5 ;  /* 0x00000007181b7223 */ /* 0x008fe40000000005 */
[----:B------:R-:W1:Y:S04]  /*0440*/  LDS.128 R4, [R10+0x20] ;  /* 0x000020000a047984 */ /* 0x000e680000000c00 */
[----:B------:R-:W2:Y:S01]  /*0450*/  LDS R24, [R8+0x240] ;  /* 0x0002400008187984 */ /* 0x000ea20000000800 */
[----:B----4-:R-:W-:-:S04]  /*0460*/  FFMA R21, R12, R21, R27 ;  /* 0x000000150c157223 */ /* 0x010fc8000000001b */
[----:B-----5:R-:W-:Y:S02]  /*0470*/  FFMA R18, R18, R13, R21 ;  /* 0x0000000d12127223 */ /* 0x020fe40000000015 */
[----:B------:R-:W3:Y:S02]  /*0480*/  LDS R21, [R8+0x280] ;  /* 0x0002800008157984 */ /* 0x000ee40000000800 */
[----:B0-----:R-:W-:Y:S02]  /*0490*/  FFMA R25, R25, R14, R18 ;  /* 0x0000000e19197223 */ /* 0x001fe40000000012 */
[----:B------:R-:W0:Y:S02]  /*04a0*/  LDS R18, [R8+0x2c0] ;  /* 0x0002c00008127984 */ /* 0x000e240000000800 */
[----:B------:R-:W-:Y:S02]  /*04b0*/  FFMA R27, R26, R15, R25 ;  /* 0x0000000f1a1b7223 */ /* 0x000fe40000000019 */
[----:B------:R-:W-:Y:S04]  /*04c0*/  LDS R25, [R8+0x300] ;  /* 0x0003000008197984 */ /* 0x000fe80000000800 */
[----:B------:R-:W4:Y:S01]  /*04d0*/  LDS.128 R12, [R10+0x30] ;  /* 0x000030000a0c7984 */ /* 0x000f220000000c00 */
[----:B-1----:R-:W-:-:S03]  /*04e0*/  FFMA R19, R4, R19, R27 ;  /* 0x0000001304137223 */ /* 0x002fc6000000001b */
[----:B------:R-:W1:Y:S01]  /*04f0*/  LDS R4, [R8+0x340] ;  /* 0x0003400008047984 */ /* 0x000e620000000800 */
[----:B--2---:R-:W-:-:S03]  /*0500*/  FFMA R26, R24, R5, R19 ;  /* 0x00000005181a7223 */ /* 0x004fc60000000013 */
[----:B------:R-:W2:Y:S01]  /*0510*/  LDS R24, [R8+0x3c0] ;  /* 0x0003c00008187984 */ /* 0x000ea20000000800 */
[----:B---3--:R-:W-:-:S04]  /*0520*/  FFMA R21, R21, R6, R26 ;  /* 0x0000000615157223 */ /* 0x008fc8000000001a */
[----:B0-----:R-:W-:Y:S01]  /*0530*/  FFMA R7, R18, R7, R21 ;  /* 0x0000000712077223 */ /* 0x001fe20000000015 */
[----:B------:R-:W-:Y:S02]  /*0540*/  MOV R18, R20 ;  /* 0x0000001400127202 */ /* 0x000fe40000000f00 */
[----:B------:R-:W-:Y:S01]  /*0550*/  IADD3 R21, PT, PT, R16, UR4, RZ ;  /* 0x0000000410157c10 */ /* 0x000fe2000fffe0ff */
[----:B----4-:R-:W-:-:S04]  /*0560*/  FFMA R7, R12, R25, R7 ;  /* 0x000000190c077223 */ /* 0x010fc80000000007 */
[----:B-1----:R-:W-:-:S04]  /*0570*/  FFMA R7, R4, R13, R7 ;  /* 0x0000000d04077223 */ /* 0x002fc80000000007 */
[----:B------:R-:W-:-:S04]  /*0580*/  FFMA R7, R28, R14, R7 ;  /* 0x0000000e1c077223 */ /* 0x000fc80000000007 */
[----:B--2---:R-:W-:Y:S01]  /*0590*/  FFMA R7, R24, R15, R7 ;  /* 0x0000000f18077223 */ /* 0x004fe20000000007 */
[----:B------:R-:W-:Y:S06]  /*05a0*/  BAR.SYNC.DEFER_BLOCKING 0x0 ;  /* 0x0000000000007b1d */ /* 0x000fec0000010000 */
.L_x_4:
[----:B------:R-:W-:Y:S05]  /*05b0*/  @!P0 BRA `(.L_x_3) ;  /* 0x0000000400a08947 */ /* 0x000fea0003800000 */
[----:B------:R-:W-:Y:S01]  /*05c0*/  IADD3 R19, PT, PT, R16, R21, RZ ;  /* 0x0000001510137210 */ /* 0x000fe20007ffe0ff */
[----:B------:R-:W0:Y:S01]  /*05d0*/  LDCU.64 UR10, c[0x0][0x390] ;  /* 0x00007200ff0a77ac */ /* 0x000e220008000a00 */
[----:B------:R-:W1:Y:S05]  /*05e0*/  LDCU.64 UR6, c[0x0][0x388] ;  /* 0x00007100ff0677ac */ /* 0x000e6a0008000a00 */
.L_x_5:
[CC--:B------:R-:W-:Y:S02]  /*05f0*/  IADD3 R12, P0, PT, R18.reuse, R22.reuse, RZ ;  /* 0x00000016120c7210 */ /* 0x0c0fe40007f1e0ff */
[C---:B------:R-:W-:Y:S02]  /*0600*/  IADD3 R5, P1, PT, R21.reuse, R22, RZ ;  /* 0x0000001615057210 */ /* 0x040fe40007f3e0ff */
[-C--:B------:R-:W-:Y:S02]  /*0610*/  LEA.HI.X.SX32 R13, R18, R2.reuse, 0x1, P0 ;  /* 0x00000002120d7211 */ /* 0x080fe400000f0eff */
[----:B-1----:R-:W-:Y:S02]  /*0620*/  LEA R24, P0, R12, UR6, 0x2 ;  /* 0x000000060c187c11 */ /* 0x002fe4000f8010ff */
[----:B------:R-:W-:Y:S02]  /*0630*/  LEA.HI.X.SX32 R6, R21, R2, 0x1, P1 ;  /* 0x0000000215067211 */ /* 0x000fe400008f0eff */
[----:B0-----:R-:W-:-:S02]  /*0640*/  LEA R4, P1, R5, UR10, 0x2 ;  /* 0x0000000a05047c11 */ /* 0x001fc4000f8210ff */
        /* <DEDUP_REMOVED lines=11> */
[----:B------:R-:W3:Y:S01]  /*0700*/  LDS R20, [R8+0xc0] ;  /* 0x0000c00008147984 */ /* 0x000ee20000000800 */
[----:B0-----:R-:W-:-:S03]  /*0710*/  FFMA R12, R12, R26, R7 ;  /* 0x0000001a0c0c7223 */ /* 0x001fc60000000007 */
[----:B------:R-:W-:Y:S01]  /*0720*/  LDS.128 R4, [R10+0x10] ;  /* 0x000010000a047984 */ /* 0x000fe20000000c00 */
[----:B-1----:R-:W-:-:S03]  /*0730*/  FFMA R27, R27, R13, R12 ;  /* 0x0000000d1b1b7223 */ /* 0x002fc6000000000c */
[----:B------:R-:W0:Y:S01]  /*0740*/  LDS R13, [R8+0x100] ;  /* 0x00010000080d7984 */ /* 0x000e220000000800 */
[----:B--2---:R-:W-:-:S03]  /*0750*/  FFMA R29, R28, R14, R27 ;  /* 0x0000000e1c1d7223 */ /* 0x004fc6000000001b */
[----:B------:R-:W1:Y:S01]  /*0760*/  LDS R12, [R8+0x140] ;  /* 0x00014000080c7984 */ /* 0x000e620000000800 */
[----:B---3--:R-:W-:-:S03]  /*0770*/  FFMA R15, R20, R15, R29 ;  /* 0x0000000f140f7223 */ /* 0x008fc6000000001d */
[----:B------:R-:W2:Y:S04]  /*0780*/  LDS R27, [R8+0x180] ;  /* 0x00018000081b7984 */ /* 0x000ea80000000800 */
[----:B------:R-:W3:Y:S04]  /*0790*/  LDS R20, [R8+0x1c0] ;  /* 0x0001c00008147984 */ /* 0x000ee80000000800 */
[----:B------:R-:W-:Y:S01]  /*07a0*/  LDS R29, [R8+0x240] ;  /* 0x00024000081d7984 */ /* 0x000fe20000000800 */
[----:B0-----:R-:W-:-:S04]  /*07b0*/  FFMA R4, R4, R13, R15 ;  /* 0x0000000d04047223 */ /* 0x001fc8000000000f */
[----:B-1----:R-:W-:Y:S02]  /*07c0*/  FFMA R4, R12, R5, R4 ;  /* 0x000000050c047223 */ /* 0x002fe40000000004 */
[----:B------:R-:W-:Y:S02]  /*07d0*/  LDS R5, [R8+0x200] ;  /* 0x0002000008057984 */ /* 0x000fe40000000800 */
[----:B--2---:R-:W-:Y:S02]  /*07e0*/  FFMA R27, R27, R6, R4 ;  /* 0x000000061b1b7223 */ /* 0x004fe40000000004 */
[----:B------:R-:W0:Y:S02]  /*07f0*/  LDS.128 R12, [R10+0x20] ;  /* 0x000020000a0c7984 */ /* 0x000e240000000c00 */
[----:B---3--:R-:W-:Y:S02]  /*0800*/  FFMA R7, R20, R7, R27 ;  /* 0x0000000714077223 */ /* 0x008fe4000000001b */
[----:B------:R-:W1:Y:S04]  /*0810*/  LDS R6, [R8+0x280] ;  /* 0x0002800008067984 */ /* 0x000e680000000800 */
[----:B------:R-:W2:Y:S04]  /*0820*/  LDS R4, [R8+0x2c0] ;  /* 0x0002c00008047984 */ /* 0x000ea80000000800 */
[----:B------:R-:W-:Y:S01]  /*0830*/  LDS R20, [R8+0x3c0] ;  /* 0x0003c00008147984 */ /* 0x000fe20000000800 */
[----:B0-----:R-:W-:-:S04]  /*0840*/  FFMA R12, R12, R5, R7 ;  /* 0x000000050c0c7223 */ /* 0x001fc80000000007 */
[----:B------:R-:W-:Y:S02]  /*0850*/  FFMA R13, R29, R13, R12 ;  /* 0x0000000d1d0d7223 */ /* 0x000fe4000000000c */
[----:B------:R-:W-:Y:S02]  /*0860*/  LDS R12, [R8+0x340] ;  /* 0x00034000080c7984 */ /* 0x000fe40000000800 */
[----:B-1----:R-:W-:Y:S02]  /*0870*/  FFMA R5, R6, R14, R13 ;  /* 0x0000000e06057223 */ /* 0x002fe4000000000d */
[----:B------:R-:W-:Y:S02]  /*0880*/  LDS R13, [R8+0x300] ;  /* 0x00030000080d7984 */ /* 0x000fe40000000800 */
[----:B--2---:R-:W-:Y:S02]  /*0890*/  FFMA R15, R4, R15, R5 ;  /* 0x0000000f040f7223 */ /* 0x004fe40000000005 */
[----:B------:R-:W-:Y:S04]  /*08a0*/  LDS R29, [R8+0x380] ;  /* 0x00038000081d7984 */ /* 0x000fe80000000800 */
[----:B------:R-:W0:Y:S01]  /*08b0*/  LDS.128 R4, [R10+0x30] ;  /* 0x000030000a047984 */ /* 0x000e220000000c00 */
[----:B------:R-:W-:Y:S01]  /*08c0*/  BAR.SYNC.DEFER_BLOCKING 0x0 ;  /* 0x0000000000007b1d */ /* 0x000fe20000010000 */
[----:B------:R-:W-:-:S04]  /*08d0*/  IADD3 R14, P0, PT, R19, R22, RZ ;  /* 0x00000016130e7210 */ /* 0x000fc80007f1e0ff */
[----:B------:R-:W-:Y:S02]  /*08e0*/  LEA.HI.X.SX32 R27, R19, R2, 0x1, P0 ;  /* 0x00000002131b7211 */ /* 0x000fe400000f0eff */
[----:B------:R-:W-:-:S04]  /*08f0*/  LEA R26, P0, R14, UR10, 0x2 ;  /* 0x0000000a0e1a7c11 */ /* 0x000fc8000f8010ff */
[----:B------:R-:W-:Y:S01]  /*0900*/  LEA.HI.X R27, R14, UR11, R27, 0x2, P0 ;  /* 0x0000000b0e1b7c11 */ /* 0x000fe200080f141b */
[----:B------:R-:W2:Y:S04]  /*0910*/  LDG.E R24, desc[UR8][R24.64+0x40] ;  /* 0x0000400818187981 */ /* 0x000ea8000c1e1900 */
[----:B------:R-:W3:Y:S01]  /*0920*/  LDG.E R26, desc[UR8][R26.64] ;  /* 0x000000081a1a7981 */ /* 0x000ee2000c1e1900 */
[----:B0-----:R-:W-:-:S04]  /*0930*/  FFMA R13, R4, R13, R15 ;  /* 0x0000000d040d7223 */ /* 0x001fc8000000000f */
[----:B------:R-:W-:-:S04]  /*0940*/  FFMA R28, R12, R5, R13 ;  /* 0x000000050c1c7223 */ /* 0x000fc8000000000d */
[----:B------:R-:W-:-:S04]  /*0950*/  FFMA R29, R29, R6, R28 ;  /* 0x000000061d1d7223 */ /* 0x000fc8000000001c */
[----:B------:R-:W-:Y:S01]  /*0960*/  FFMA R7, R20, R7, R29 ;  /* 0x0000000714077223 */ /* 0x000fe2000000001d */
[----:B------:R-:W-:-:S04]  /*0970*/  IADD3 R18, PT, PT, R18, 0x20, RZ ;  /* 0x0000002012127810 */ /* 0x000fc80007ffe0ff */
[----:B------:R-:W-:Y:S02]  /*0980*/  ISETP.GE.AND P0, PT, R18, R11, PT ;  /* 0x0000000b1200720c */ /* 0x000fe40003f06270 */
[----:B------:R-:W-:Y:S02]  /*0990*/  IADD3 R21, PT, PT, R16, R21, R16 ;  /* 0x0000001510157210 */ /* 0x000fe40007ffe010 */
[----:B------:R-:W-:Y:S01]  /*09a0*/  LEA R19, R0, R19, 0x5 ;  /* 0x0000001300137211 */ /* 0x000fe200078e28ff */
        /* <DEDUP_REMOVED lines=8> */
[----:B------:R-:W-:Y:S01]  /*0a30*/  LDS R20, [R8+0x240] ;  /* 0x0002400008147984 */ /* 0x000fe20000000800 */
[----:B0-----:R-:W-:-:S03]  /*0a40*/  FFMA R7, R12, R4, R7 ;  /* 0x000000040c077223 */ /* 0x001fc60000000007 */
[----:B------:R-:W-:Y:S01]  /*0a50*/  LDS R12, [R8+0x140] ;  /* 0x00014000080c7984 */ /* 0x000fe20000000800 */
[----:B-1----:R-:W-:-:S03]  /*0a60*/  FFMA R24, R24, R13, R7 ;  /* 0x0000000d18187223 */ /* 0x002fc60000000007 */
[----:B------:R-:W-:Y:S04]  /*0a70*/  LDS R13, [R8+0x100] ;  /* 0x00010000080d7984 */ /* 0x000fe80000000800 */
[----:B------:R-:W0:Y:S01]  /*0a80*/  LDS.128 R4, [R10+0x10] ;  /* 0x000010000a047984 */ /* 0x000e220000000c00 */
[----:B--2---:R-:W-:-:S03]  /*0a90*/  FFMA R14, R25, R14, R24 ;  /* 0x0000000e190e7223 */ /* 0x004fc60000000018 */
[----:B------:R-:W-:Y:S01]  /*0aa0*/  LDS R25, [R8+0x280] ;  /* 0x0002800008197984 */ /* 0x000fe20000000800 */
[----:B---3--:R-:W-:-:S03]  /*0ab0*/  FFMA R15, R27, R15, R14 ;  /* 0x0000000f1b0f7223 */ /* 0x008fc6000000000e */
[----:B------:R-:W1:Y:S01]  /*0ac0*/  LDS R27, [R8+0x180] ;  /* 0x00018000081b7984 */ /* 0x000e620000000800 */
[----:B0-----:R-:W-:-:S03]  /*0ad0*/  FFMA R13, R4, R13, R15 ;  /* 0x0000000d040d7223 */ /* 0x001fc6000000000f */
[----:B------:R-:W0:Y:S01]  /*0ae0*/  LDS R4, [R8+0x1c0] ;  /* 0x0001c00008047984 */ /* 0x000e220000000800 */
[----:B------:R-:W-:-:S03]  /*0af0*/  FFMA R24, R12, R5, R13 ;  /* 0x000000050c187223 */ /* 0x000fc6000000000d */
[----:B------:R-:W-:Y:S04]  /*0b00*/  LDS R5, [R8+0x200] ;  /* 0x0002000008057984 */ /* 0x000fe80000000800 */
[----:B------:R-:W2:Y:S01]  /*0b10*/  LDS.128 R12, [R10+0x20] ;  /* 0x000020000a0c7984 */ /* 0x000ea20000000c00 */
[----:B-1----:R-:W-:-:S04]  /*0b20*/  FFMA R27, R27, R6, R24 ;  /* 0x000000061b1b7223 */ /* 0x002fc80000000018 */
[----:B0-----:R-:W-:Y:S02]  /*0b30*/  FFMA R7, R4, R7, R27 ;  /* 0x0000000704077223 */ /* 0x001fe4000000001b */
[----:B------:R-:W-:Y:S02]  /*0b40*/  LDS R27, [R8+0x3c0] ;  /* 0x0003c000081b7984 */ /* 0x000fe40000000800 */
[----:B--2---:R-:W-:Y:S02]  /*0b50*/  FFMA R5, R12, R5, R7 ;  /* 0x000000050c057223 */ /* 0x004fe40000000007 */
[----:B------:R-:W0:Y:S02]  /*0b60*/  LDS R12, [R8+0x2c0] ;  /* 0x0002c000080c7984 */ /* 0x000e240000000800 */
[----:B------:R-:W-:Y:S02]  /*0b70*/  FFMA R24, R20, R13, R5 ;  /* 0x0000000d14187223 */ /* 0x000fe40000000005 */
[----:B------:R-:W-:Y:S04]  /*0b80*/  LDS R13, [R8+0x300] ;  /* 0x00030000080d7984 */ /* 0x000fe80000000800 */
[----:B------:R-:W1:Y:S01]  /*0b90*/  LDS.128 R4, [R10+0x30] ;  /* 0x000030000a047984 */ /* 0x000e620000000c00 */
[----:B------:R-:W-:-:S03]  /*0ba0*/  FFMA R25, R25, R14, R24 ;  /* 0x0000000e19197223 */ /* 0x000fc60000000018 */
[----:B------:R-:W2:Y:S04]  /*0bb0*/  LDS R20, [R8+0x340] ;  /* 0x0003400008147984 */ /* 0x000ea80000000800 */
[----:B------:R-:W3:Y:S01]  /*0bc0*/  LDS R14, [R8+0x380] ;  /* 0x00038000080e7984 */ /* 0x000ee20000000800 */
[----:B0-----:R-:W-:-:S04]  /*0bd0*/  FFMA R15, R12, R15, R25 ;  /* 0x0000000f0c0f7223 */ /* 0x001fc80000000019 */
[----:B-1----:R-:W-:-:S04]  /*0be0*/  FFMA R13, R4, R13, R15 ;  /* 0x0000000d040d7223 */ /* 0x002fc8000000000f */
[----:B--2---:R-:W-:-:S04]  /*0bf0*/  FFMA R5, R20, R5, R13 ;  /* 0x0000000514057223 */ /* 0x004fc8000000000d */
[----:B---3--:R-:W-:-:S04]  /*0c00*/  FFMA R6, R14, R6, R5 ;  /* 0x000000060e067223 */ /* 0x008fc80000000005 */
[----:B------:R-:W-:Y:S01]  /*0c10*/  FFMA R7, R27, R7, R6 ;  /* 0x000000071b077223 */ /* 0x000fe20000000006 */
[----:B------:R-:W-:Y:S06]  /*0c20*/  BAR.SYNC.DEFER_BLOCKING 0x0 ;  /* 0x0000000000007b1d */ /* 0x000fec0000010000 */
[----:B------:R-:W-:Y:S05]  /*0c30*/  @!P0 BRA `(.L_x_5) ;  /* 0xfffffff8006c8947 */ /* 0x000fea000383ffff */
.L_x_3:
[----:B------:R-:W0:Y:S01]  /*0c40*/  LDC.64 R2, c[0x0][0x380] ;  /* 0x0000e000ff027b82 */ /* 0x000e220000000a00 */
[----:B------:R-:W-:-:S05]  /*0c50*/  IADD3 R17, PT, PT, R17, UR4, RZ ;  /* 0x0000000411117c10 */ /* 0x000fca000fffe0ff */
[----:B0-----:R-:W-:-:S05]  /*0c60*/  IMAD.WIDE R2, R17, 0x4, R2 ;  /* 0x0000000411027825 */ /* 0x001fca00078e0202 */
[----:B------:R-:W-:Y:S01]  /*0c70*/  STG.E desc[UR8][R2.64], R7 ;  /* 0x0000000702007986 */ /* 0x000fe2000c101908 */
[----:B------:R-:W-:Y:S05]  /*0c80*/  EXIT ;  /* 0x000000000000794d */ /* 0x000fea0003800000 */
.L_x_6:
        /* <DEDUP_REMOVED lines=15> */
.L_x_9:


//--------------------- .nv.shared.reserved.0     --------------------------
	.section	.nv.shared.reserved.0,"aw",@nobits
	.weak		__nv_reservedSMEM_offset_0_alias
	.size		__nv_reservedSMEM_offset_0_alias, 0, 64
	.other		__nv_reservedSMEM_offset_0_alias,@"STO_CUDA_RESERVED_SHARED STV_DEFAULT"
__nv_reservedSMEM_offset_0_alias:
	.zero		0
	.zero		64


//--------------------- .nv.global                --------------------------
	.section	.nv.global,"aw",@nobits
.nv.global:
	.type		_ZN34_INTERNAL_1158772b_4_k_cu_e35814156thrust24THRUST_300001_SM_1000_NS3seqE,@object
	.size		_ZN34_INTERNAL_1158772b_4_k_cu_e35814156thrust24THRUST_300001_SM_1000_NS3seqE,(_ZN34_INTERNAL_1158772b_4_k_cu_e35814154cuda3std3__48in_placeE - _ZN34_INTERNAL_1158772b_4_k_cu_e35814156thrust24THRUST_300001_SM_1000_NS3seqE)
_ZN34_INTERNAL_1158772b_4_k_cu_e35814156thrust24THRUST_300001_SM_1000_NS3seqE:
	.zero		1
	.type		_ZN34_INTERNAL_1158772b_4_k_cu_e35814154cuda3std3__48in_placeE,@object
	.size		_ZN34_INTERNAL_1158772b_4_k_cu_e35814154cuda3std3__48in_placeE,(_ZN34_INTERNAL_1158772b_4_k_cu_e35814154cuda3std6ranges3__45__cpo4sizeE - _ZN34_INTERNAL_1158772b_4_k_cu_e35814154cuda3std3__48in_placeE)
_ZN34_INTERNAL_1158772b_4_k_cu_e35814154cuda3std3__48in_placeE:
	.zero		1
	.type		_ZN34_INTERNAL_1158772b_4_k_cu_e35814154cuda3std6ranges3__45__cpo4sizeE,@object
	.size		_ZN34_INTERNAL_1158772b_4_k_cu_e35814154cuda3std6ranges3__45__cpo4sizeE,(_ZN34_INTERNAL_1158772b_4_k_cu_e35814156thrust24THRUST_300001_SM_1000_NS12placeholders2_3E - _ZN34_INTERNAL_1158772b_4_k_cu_e35814154cuda3std6ranges3__45__cpo4sizeE)
_ZN34_INTERNAL_1158772b_4_k_cu_e35814154cuda3std6ranges3__45__cpo4sizeE:
	.zero		1
	.type		_ZN34_INTERNAL_1158772b_4_k_cu_e35814156thrust24THRUST_300001_SM_1000_NS12placeholders2_3E,@object
	.size		_ZN34_INTERNAL_1158772b_4_k_cu_e35814156thrust24THRUST_300001_SM_1000_NS12placeholders2_3E,(_ZN34_INTERNAL_1158772b_4_k_cu_e35814154cuda3std3__45__cpo6cbeginE - _ZN34_INTERNAL_1158772b_4_k_cu_e35814156thrust24THRUST_300001_SM_1000_NS12placeholders2_3E)
_ZN34_INTERNAL_1158772b_4_k_cu_e35814156thrust24THRUST_300001_SM_1000_NS12placeholders2_3E:
	.zero		1
	.type		_ZN34_INTERNAL_1158772b_4_k_cu_e35814154cuda3std3__45__cpo6cbeginE,@object
	.size		_ZN34_INTERNAL_1158772b_4_k_cu_e35814154cuda3std3__45__cpo6cbeginE,(_ZN34_INTERNAL_1158772b_4_k_cu_e35814154cuda3std6ranges3__45__cpo6cbeginE - _ZN34_INTERNAL_1158772b_4_k_cu_e35814154cuda3std3__45__cpo6cbeginE)
_ZN34_INTERNAL_1158772b_4_k_cu_e35814154cuda3std3__45__cpo6cbeginE:
	.zero		1
	.type		_ZN34_INTERNAL_1158772b_4_k_cu_e35814154cuda3std6ranges3__45__cpo6cbeginE,@object
	.size		_ZN34_INTERNAL_1158772b_4_k_cu_e35814154cuda3std6ranges3__45__cpo6cbeginE,(_ZN34_INTERNAL_1158772b_4_k_cu_e35814156thrust24THRUST_300001_SM_1000_NS12placeholders2_7E - _ZN34_INTERNAL_1158772b_4_k_cu_e35814154cuda3std6ranges3__45__cpo6cbeginE)
_ZN34_INTERNAL_1158772b_4_k_cu_e35814154cuda3std6ranges3__45__cpo6cbeginE:
	.zero		1
	.type		_ZN34_INTERNAL_1158772b_4_k_cu_e35814156thrust24THRUST_300001_SM_1000_NS12placeholders2_7E,@object
	.size		_ZN34_INTERNAL_1158772b_4_k_cu_e35814156thrust24THRUST_300001_SM_1000_NS12placeholders2_7E,(_ZN34_INTERNAL_1158772b_4_k_cu_e35814154cuda3std3__45__cpo7crbeginE - _ZN34_INTERNAL_1158772b_4_k_cu_e35814156thrust24THRUST_300001_SM_1000_NS12placeholders2_7E)
_ZN34_INTERNAL_1158772b_4_k_cu_e35814156thrust24THRUST_300001_SM_1000_NS12placeholders2_7E:
	.zero		1
	.type		_ZN34_INTERNAL_1158772b_4_k_cu_e35814154cuda3std3__45__cpo7crbeginE,@object
	.size		_ZN34_INTERNAL_1158772b_4_k_cu_e35814154cuda3std3__45__cpo7crbeginE,(_ZN34_INTERNAL_1158772b_4_k_cu_e35814154cuda3std6ranges3__45__cpo4nextE - _ZN34_INTERNAL_1158772b_4_k_cu_e35814154cuda3std3__45__cpo7crbeginE)
_ZN34_INTERNAL_1158772b_4_k_cu_e35814154cuda3std3__45__cpo7crbeginE:
	.zero		1
	.type		_ZN34_INTERNAL_1158772b_4_k_cu_e35814154cuda3std6ranges3__45__cpo4nextE,@object
	.size		_ZN34_INTERNAL_1158772b_4_k_cu_e35814154cuda3std6ranges3__45__cpo4nextE,(_ZN34_INTERNAL_1158772b_4_k_cu_e35814154cuda3std6ranges3__45__cpo4swapE - _ZN34_INTERNAL_1158772b_4_k_cu_e35814154cuda3std6ranges3__45__cpo4nextE)
_ZN34_INTERNAL_1158772b_4_k_cu_e35814154cuda3std6ranges3__45__cpo4nextE:
	.zero		1
	.type		_ZN34_INTERNAL_1158772b_4_k_cu_e35814154cuda3std6ranges3__45__cpo4swapE,@object
	.size		_ZN34_INTERNAL_1158772b_4_k_cu_e35814154cuda3std6ranges3__45__cpo4swapE,(_ZN34_INTERNAL_1158772b_4_k_cu_e35814156thrust24THRUST_300001_SM_1000_NS8cuda_cub10par_nosyncE - _ZN34_INTERNAL_1158772b_4_k_cu_e35814154cuda3std6ranges3__45__cpo4swapE)
_ZN34_INTERNAL_1158772b_4_k_cu_e35814154cuda3std6ranges3__45__cpo4swapE:
	.zero		1
	.type		_ZN34_INTERNAL_1158772b_4_k_cu_e35814156thrust24THRUST_300001_SM_1000_NS8cuda_cub10par_nosyncE,@object
	.size		_ZN34_INTERNAL_1158772b_4_k_cu_e35814156thrust24THRUST_300001_SM_1000_NS8cuda_cub10par_nosyncE,(_ZN34_INTERNAL_1158772b_4_k_cu_e35814156thrust24THRUST_300001_SM_1000_NS12placeholders2_9E - _ZN34_INTERNAL_1158772b_4_k_cu_e35814156thrust24THRUST_300001_SM_1000_NS8cuda_cub10par_nosyncE)
_ZN34_INTERNAL_1158772b_4_k_cu_e35814156thrust24THRUST_300001_SM_1000_NS8cuda_cub10par_nosyncE:
	.zero		1
	.type		_ZN34_INTERNAL_1158772b_4_k_cu_e35814156thrust24THRUST_300001_SM_1000_NS12placeholders2_9E,@object
	.size		_ZN34_INTERNAL_1158772b_4_k_cu_e35814156thrust24THRUST_300001_SM_1000_NS12placeholders2_9E,(_ZN34_INTERNAL_1158772b_4_k_cu_e35814154cuda3std3__436_GLOBAL__N__1158772b_4_k_cu_e35814156ignoreE - _ZN34_INTERNAL_1158772b_4_k_cu_e35814156thrust24THRUST_300001_SM_1000_NS12placeholders2_9E)
_ZN34_INTERNAL_1158772b_4_k_cu_e35814156thrust24THRUST_300001_SM_1000_NS12placeholders2_9E:
	.zero		1
	.type		_ZN34_INTERNAL_1158772b_4_k_cu_e35814154cuda3std3__436_GLOBAL__N__1158772b_4_k_cu_e35814156ignoreE,@object
	.size		_ZN34_INTERNAL_1158772b_4_k_cu_e35814154cuda3std3__436_GLOBAL__N__1158772b_4_k_cu_e35814156ignoreE,(_ZN34_INTERNAL_1158772b_4_k_cu_e35814154cuda3std6ranges3__45__cpo4dataE - _ZN34_INTERNAL_1158772b_4_k_cu_e35814154cuda3std3__436_GLOBAL__N__1158772b_4_k_cu_e35814156ignoreE)
_ZN34_INTERNAL_1158772b_4_k_cu_e35814154cuda3std3__436_GLOBAL__N__1158772b_4_k_cu_e35814156ignoreE:
	.zero		1
	.type		_ZN34_INTERNAL_1158772b_4_k_cu_e35814154cuda3std6ranges3__45__cpo4dataE,@object
	.size		_ZN34_INTERNAL_1158772b_4_k_cu_e35814154cuda3std6ranges3__45__cpo4dataE,(_ZN34_INTERNAL_1158772b_4_k_cu_e35814156thrust24THRUST_300001_SM_1000_NS12placeholders2_1E - _ZN34_INTERNAL_1158772b_4_k_cu_e35814154cuda3std6ranges3__45__cpo4dataE)
_ZN34_INTERNAL_1158772b_4_k_cu_e35814154cuda3std6ranges3__45__cpo4dataE:
	.zero		1
	.type		_ZN34_INTERNAL_1158772b_4_k_cu_e35814156thrust24THRUST_300001_SM_1000_NS12placeholders2_1E,@object
	.size		_ZN34_INTERNAL_1158772b_4_k_cu_e35814156thrust24THRUST_300001_SM_1000_NS12placeholders2_1E,(_ZN34_INTERNAL_1158772b_4_k_cu_e35814154cuda3std3__45__cpo5beginE - _ZN34_INTERNAL_1158772b_4_k_cu_e35814156thrust24THRUST_300001_SM_1000_NS12placeholders2_1E)
_ZN34_INTERNAL_1158772b_4_k_cu_e35814156thrust24THRUST_300001_SM_1000_NS12placeholders2_1E:
	.zero		1
	.type		_ZN34_INTERNAL_1158772b_4_k_cu_e35814154cuda3std3__45__cpo5beginE,@object
	.size		_ZN34_INTERNAL_1158772b_4_k_cu_e35814154cuda3std3__45__cpo5beginE,(_ZN34_INTERNAL_1158772b_4_k_cu_e35814154cuda3std6ranges3__45__cpo5beginE - _ZN34_INTERNAL_1158772b_4_k_cu_e35814154cuda3std3__45__cpo5beginE)
_ZN34_INTERNAL_1158772b_4_k_cu_e35814154cuda3std3__45__cpo5beginE:
	.zero		1
	.type		_ZN34_INTERNAL_1158772b_4_k_cu_e35814154cuda3std6ranges3__45__cpo5beginE,@object
	.size		_ZN34_INTERNAL_1158772b_4_k_cu_e35814154cuda3std6ranges3__45__cpo5beginE,(_ZN34_INTERNAL_1158772b_4_k_cu_e35814156thrust24THRUST_300001_SM_1000_NS12placeholders2_5E - _ZN34_INTERNAL_1158772b_4_k_cu_e35814154cuda3std6ranges3__45__cpo5beginE)
_ZN34_INTERNAL_1158772b_4_k_cu_e35814154cuda3std6ranges3__45__cpo5beginE:
	.zero		1
	.type		_ZN34_INTERNAL_1158772b_4_k_cu_e35814156thrust24THRUST_300001_SM_1000_NS12placeholders2_5E,@object
	.size		_ZN34_INTERNAL_1158772b_4_k_cu_e35814156thrust24THRUST_300001_SM_1000_NS12placeholders2_5E,(_ZN34_INTERNAL_1158772b_4_k_cu_e35814154cuda3std3__45__cpo6rbeginE - _ZN34_INTERNAL_1158772b_4_k_cu_e35814156thrust24THRUST_300001_SM_1000_NS12placeholders2_5E)
_ZN34_INTERNAL_1158772b_4_k_cu_e35814156thrust24THRUST_300001_SM_1000_NS12placeholders2_5E:
	.zero		1
	.type		_ZN34_INTERNAL_1158772b_4_k_cu_e35814154cuda3std3__45__cpo6rbeginE,@object
	.size		_ZN34_INTERNAL_1158772b_4_k_cu_e35814154cuda3std3__45__cpo6rbeginE,(_ZN34_INTERNAL_1158772b_4_k_cu_e35814154cuda3std6ranges3__45__cpo7advanceE - _ZN34_INTERNAL_1158772b_4_k_cu_e35814154cuda3std3__45__cpo6rbeginE)
_ZN34_INTERNAL_1158772b_4_k_cu_e35814154cuda3std3__45__cpo6rbeginE:
	.zero		1
	.type		_ZN34_INTERNAL_1158772b_4_k_cu_e35814154cuda3std6ranges3__45__cpo7advanceE,@object
	.size		_ZN34_INTERNAL_1158772b_4_k_cu_e35814154cuda3std6ranges3__45__cpo7advanceE,(_ZN34_INTERNAL_1158772b_4_k_cu_e35814154cuda3std3__47nulloptE - _ZN34_INTERNAL_1158772b_4_k_cu_e35814154cuda3std6ranges3__45__cpo7advanceE)
_ZN34_INTERNAL_1158772b_4_k_cu_e35814154cuda3std6ranges3__45__cpo7advanceE:
	.zero		1
	.type		_ZN34_INTERNAL_1158772b_4_k_cu_e35814154cuda3std3__47nulloptE,@object
	.size		_ZN34_INTERNAL_1158772b_4_k_cu_e35814154cuda3std3__47nulloptE,(_ZN34_INTERNAL_1158772b_4_k_cu_e35814154cuda3std6ranges3__45__cpo8distanceE - _ZN34_INTERNAL_1158772b_4_k_cu_e35814154cuda3std3__47nulloptE)
_ZN34_INTERNAL_1158772b_4_k_cu_e35814154cuda3std3__47nulloptE:
	.zero		1
	.type		_ZN34_INTERNAL_1158772b_4_k_cu_e35814154cuda3std6ranges3__45__cpo8distanceE,@object
	.size		_ZN34_INTERNAL_1158772b_4_k_cu_e35814154cuda3std6ranges3__45__cpo8distanceE,(_ZN34_INTERNAL_1158772b_4_k_cu_e35814156thrust24THRUST_300001_SM_1000_NS12placeholders3_10E - _ZN34_INTERNAL_1158772b_4_k_cu_e35814154cuda3std6ranges3__45__cpo8distanceE)
_ZN34_INTERNAL_1158772b_4_k_cu_e35814154cuda3std6ranges3__45__cpo8distanceE:
	.zero		1
	.type		_ZN34_INTERNAL_1158772b_4_k_cu_e35814156thrust24THRUST_300001_SM_1000_NS12placeholders3_10E,@object
	.size		_ZN34_INTERNAL_1158772b_4_k_cu_e35814156thrust24THRUST_300001_SM_1000_NS12placeholders3_10E,(_ZN34_INTERNAL_1158772b_4_k_cu_e35814154cuda3std3__419piecewise_constructE - _ZN34_INTERNAL_1158772b_4_k_cu_e35814156thrust24THRUST_300001_SM_1000_NS12placeholders3_10E)
_ZN34_INTERNAL_1158772b_4_k_cu_e35814156thrust24THRUST_300001_SM_1000_NS12placeholders3_10E:
	.zero		1
	.type		_ZN34_INTERNAL_1158772b_4_k_cu_e35814154cuda3std3__419piecewise_constructE,@object
	.size		_ZN34_INTERNAL_1158772b_4_k_cu_e35814154cuda3std3__419piecewise_constructE,(_ZN34_INTERNAL_1158772b_4_k_cu_e35814154cuda3std6ranges3__45__cpo5cdataE - _ZN34_INTERNAL_1158772b_4_k_cu_e35814154cuda3std3__419piecewise_constructE)
_ZN34_INTERNAL_1158772b_4_k_cu_e35814154cuda3std3__419piecewise_constructE:
	.zero		1
	.type		_ZN34_INTERNAL_1158772b_4_k_cu_e35814154cuda3std6ranges3__45__cpo5cdataE,@object
	.size		_ZN34_INTERNAL_1158772b_4_k_cu_e35814154cuda3std6ranges3__45__cpo5cdataE,(_ZN34_INTERNAL_1158772b_4_k_cu_e35814156thrust24THRUST_300001_SM_1000_NS12placeholders2_2E - _ZN34_INTERNAL_1158772b_4_k_cu_e35814154cuda3std6ranges3__45__cpo5cdataE)
_ZN34_INTERNAL_1158772b_4_k_cu_e35814154cuda3std6ranges3__45__cpo5cdataE:
	.zero		1
	.type		_ZN34_INTERNAL_1158772b_4_k_cu_e35814156thrust24THRUST_300001_SM_1000_NS12placeholders2_2E,@object
	.size		_ZN34_INTERNAL_1158772b_4_k_cu_e35814156thrust24THRUST_300001_SM_1000_NS12placeholders2_2E,(_ZN34_INTERNAL_1158772b_4_k_cu_e35814154cuda3std3__45__cpo3endE - _ZN34_INTERNAL_1158772b_4_k_cu_e35814156thrust24THRUST_300001_SM_1000_NS12placeholders2_2E)
_ZN34_INTERNAL_1158772b_4_k_cu_e35814156thrust24THRUST_300001_SM_1000_NS12placeholders2_2E:
	.zero		1
	.type		_ZN34_INTERNAL_1158772b_4_k_cu_e35814154cuda3std3__45__cpo3endE,@object
	.size		_ZN34_INTERNAL_1158772b_4_k_cu_e35814154cuda3std3__45__cpo3endE,(_ZN34_INTERNAL_1158772b_4_k_cu_e35814154cuda3std6ranges3__45__cpo3endE - _ZN34_INTERNAL_1158772b_4_k_cu_e35814154cuda3std3__45__cpo3endE)
_ZN34_INTERNAL_1158772b_4_k_cu_e35814154cuda3std3__45__cpo3endE:
	.zero		1
	.type		_ZN34_INTERNAL_1158772b_4_k_cu_e35814154cuda3std6ranges3__45__cpo3endE,@object
	.size		_ZN34_INTERNAL_1158772b_4_k_cu_e35814154cuda3std6ranges3__45__cpo3endE,(_ZN34_INTERNAL_1158772b_4_k_cu_e35814156thrust24THRUST_300001_SM_1000_NS12placeholders2_6E - _ZN34_INTERNAL_1158772b_4_k_cu_e35814154cuda3std6ranges3__45__cpo3endE)
_ZN34_INTERNAL_1158772b_4_k_cu_e35814154cuda3std6ranges3__45__cpo3endE:
	.zero		1
	.type		_ZN34_INTERNAL_1158772b_4_k_cu_e35814156thrust24THRUST_300001_SM_1000_NS12placeholders2_6E,@object
	.size		_ZN34_INTERNAL_1158772b_4_k_cu_e35814156thrust24THRUST_300001_SM_1000_NS12placeholders2_6E,(_ZN34_INTERNAL_1158772b_4_k_cu_e35814154cuda3std3__45__cpo4rendE - _ZN34_INTERNAL_1158772b_4_k_cu_e35814156thrust24THRUST_300001_SM_1000_NS12placeholders2_6E)
_ZN34_INTERNAL_1158772b_4_k_cu_e35814156thrust24THRUST_300001_SM_1000_NS12placeholders2_6E:
	.zero		1
	.type		_ZN34_INTERNAL_1158772b_4_k_cu_e35814154cuda3std3__45__cpo4rendE,@object
	.size		_ZN34_INTERNAL_1158772b_4_k_cu_e35814154cuda3std3__45__cpo4rendE,(_ZN34_INTERNAL_1158772b_4_k_cu_e35814154cuda3std6ranges3__45__cpo9iter_swapE - _ZN34_INTERNAL_1158772b_4_k_cu_e35814154cuda3std3__45__cpo4rendE)
_ZN34_INTERNAL_1158772b_4_k_cu_e35814154cuda3std3__45__cpo4rendE:
	.zero		1
	.type		_ZN34_INTERNAL_1158772b_4_k_cu_e35814154cuda3std6ranges3__45__cpo9iter_swapE,@object
	.size		_ZN34_INTERNAL_1158772b_4_k_cu_e35814154cuda3std6ranges3__45__cpo9iter_swapE,(_ZN34_INTERNAL_1158772b_4_k_cu_e35814154cuda3std3__48unexpectE - _ZN34_INTERNAL_1158772b_4_k_cu_e35814154cuda3std6ranges3__45__cpo9iter_swapE)
_ZN34_INTERNAL_1158772b_4_k_cu_e35814154cuda3std6ranges3__45__cpo9iter_swapE:
	.zero		1
	.type		_ZN34_INTERNAL_1158772b_4_k_cu_e35814154cuda3std3__48unexpectE,@object
	.size		_ZN34_INTERNAL_1158772b_4_k_cu_e35814154cuda3std3__48unexpectE,(_ZN34_INTERNAL_1158772b_4_k_cu_e35814156thrust24THRUST_300001_SM_1000_NS8cuda_cub3parE - _ZN34_INTERNAL_1158772b_4_k_cu_e35814154cuda3std3__48unexpectE)
_ZN34_INTERNAL_1158772b_4_k_cu_e35814154cuda3std3__48unexpectE:
	.zero		1
	.type		_ZN34_INTERNAL_1158772b_4_k_cu_e35814156thrust24THRUST_300001_SM_1000_NS8cuda_cub3parE,@object
	.size		_ZN34_INTERNAL_1158772b_4_k_cu_e35814156thrust24THRUST_300001_SM_1000_NS8cuda_cub3parE,(_ZN34_INTERNAL_1158772b_4_k_cu_e35814156thrust24THRUST_300001_SM_1000_NS12placeholders2_4E - _ZN34_INTERNAL_1158772b_4_k_cu_e35814156thrust24THRUST_300001_SM_1000_NS8cuda_cub3parE)
_ZN34_INTERNAL_1158772b_4_k_cu_e35814156thrust24THRUST_300001_SM_1000_NS8cuda_cub3parE:
	.zero		1
	.type		_ZN34_INTERNAL_1158772b_4_k_cu_e35814156thrust24THRUST_300001_SM_1000_NS12placeholders2_4E,@object
	.size		_ZN34_INTERNAL_1158772b_4_k_cu_e35814156thrust24THRUST_300001_SM_1000_NS12placeholders2_4E,(_ZN34_INTERNAL_1158772b_4_k_cu_e35814154cuda3std3__45__cpo4cendE - _ZN34_INTERNAL_1158772b_4_k_cu_e35814156thrust24THRUST_300001_SM_1000_NS12placeholders2_4E)
_ZN34_INTERNAL_1158772b_4_k_cu_e35814156thrust24THRUST_300001_SM_1000_NS12placeholders2_4E:
	.zero		1
	.type		_ZN34_INTERNAL_1158772b_4_k_cu_e35814154cuda3std3__45__cpo4cendE,@object
	.size		_ZN34_INTERNAL_1158772b_4_k_cu_e35814154cuda3std3__45__cpo4cendE,(_ZN34_INTERNAL_1158772b_4_k_cu_e35814154cuda3std6ranges3__45__cpo4cendE - _ZN34_INTERNAL_1158772b_4_k_cu_e35814154cuda3std3__45__cpo4cendE)
_ZN34_INTERNAL_1158772b_4_k_cu_e35814154cuda3std3__45__cpo4cendE:
	.zero		1
	.type		_ZN34_INTERNAL_1158772b_4_k_cu_e35814154cuda3std6ranges3__45__cpo4cendE,@object
	.size		_ZN34_INTERNAL_1158772b_4_k_cu_e35814154cuda3std6ranges3__45__cpo4cendE,(_ZN34_INTERNAL_1158772b_4_k_cu_e35814154cuda3std3__420unreachable_sentinelE - _ZN34_INTERNAL_1158772b_4_k_cu_e35814154cuda3std6ranges3__45__cpo4cendE)
_ZN34_INTERNAL_1158772b_4_k_cu_e35814154cuda3std6ranges3__45__cpo4cendE:
	.zero		1
	.type		_ZN34_INTERNAL_1158772b_4_k_cu_e35814154cuda3std3__420unreachable_sentinelE,@object
	.size		_ZN34_INTERNAL_1158772b_4_k_cu_e35814154cuda3std3__420unreachable_sentinelE,(_ZN34_INTERNAL_1158772b_4_k_cu_e35814154cuda3std6ranges3__45__cpo5ssizeE - _ZN34_INTERNAL_1158772b_4_k_cu_e35814154cuda3std3__420unreachable_sentinelE)
_ZN34_INTERNAL_1158772b_4_k_cu_e35814154cuda3std3__420unreachable_sentinelE:
	.zero		1
	.type		_ZN34_INTERNAL_1158772b_4_k_cu_e35814154cuda3std6ranges3__45__cpo5ssizeE,@object
	.size		_ZN34_INTERNAL_1158772b_4_k_cu_e35814154cuda3std6ranges3__45__cpo5ssizeE,(_ZN34_INTERNAL_1158772b_4_k_cu_e35814156thrust24THRUST_300001_SM_1000_NS12placeholders2_8E - _ZN34_INTERNAL_1158772b_4_k_cu_e35814154cuda3std6ranges3__45__cpo5ssizeE)
_ZN34_INTERNAL_1158772b_4_k_cu_e35814154cuda3std6ranges3__45__cpo5ssizeE:
	.zero		1
	.type		_ZN34_INTERNAL_1158772b_4_k_cu_e35814156thrust24THRUST_300001_SM_1000_NS12placeholders2_8E,@object
	.size		_ZN34_INTERNAL_1158772b_4_k_cu_e35814156thrust24THRUST_300001_SM_1000_NS12placeholders2_8E,(_ZN34_INTERNAL_1158772b_4_k_cu_e35814154cuda3std3__45__cpo5crendE - _ZN34_INTERNAL_1158772b_4_k_cu_e35814156thrust24THRUST_300001_SM_1000_NS12placeholders2_8E)
_ZN34_INTERNAL_1158772b_4_k_cu_e35814156thrust24THRUST_300001_SM_1000_NS12placeholders2_8E:
	.zero		1
	.type		_ZN34_INTERNAL_1158772b_4_k_cu_e35814154cuda3std3__45__cpo5crendE,@object
	.size		_ZN34_INTERNAL_1158772b_4_k_cu_e35814154cuda3std3__45__cpo5crendE,(_ZN34_INTERNAL_1158772b_4_k_cu_e35814154cuda3std6ranges3__45__cpo4prevE - _ZN34_INTERNAL_1158772b_4_k_cu_e35814154cuda3std3__45__cpo5crendE)
_ZN34_INTERNAL_1158772b_4_k_cu_e35814154cuda3std3__45__cpo5crendE:
	.zero		1
	.type		_ZN34_INTERNAL_1158772b_4_k_cu_e35814154cuda3std6ranges3__45__cpo4prevE,@object
	.size		_ZN34_INTERNAL_1158772b_4_k_cu_e35814154cuda3std6ranges3__45__cpo4prevE,(_ZN34_INTERNAL_1158772b_4_k_cu_e35814154cuda3std6ranges3__45__cpo9iter_moveE - _ZN34_INTERNAL_1158772b_4_k_cu_e35814154cuda3std6ranges3__45__cpo4prevE)
_ZN34_INTERNAL_1158772b_4_k_cu_e35814154cuda3std6ranges3__45__cpo4prevE:
	.zero		1
	.type		_ZN34_INTERNAL_1158772b_4_k_cu_e35814154cuda3std6ranges3__45__cpo9iter_moveE,@object
	.size		_ZN34_INTERNAL_1158772b_4_k_cu_e35814154cuda3std6ranges3__45__cpo9iter_moveE,(_ZN34_INTERNAL_1158772b_4_k_cu_e35814156thrust24THRUST_300001_SM_1000_NS6system6detail10sequential3seqE - _ZN34_INTERNAL_1158772b_4_k_cu_e35814154cuda3std6ranges3__45__cpo9iter_moveE)
_ZN34_INTERNAL_1158772b_4_k_cu_e35814154cuda3std6ranges3__45__cpo9iter_moveE:
	.zero		1
	.type		_ZN34_INTERNAL_1158772b_4_k_cu_e35814156thrust24THRUST_300001_SM_1000_NS6system6detail10sequential3seqE,@object
	.size		_ZN34_INTERNAL_1158772b_4_k_cu_e35814156thrust24THRUST_300001_SM_1000_NS6system6detail10sequential3seqE,(.L_31 - _ZN34_INTERNAL_1158772b_4_k_cu_e35814156thrust24THRUST_300001_SM_1000_NS6system6detail10sequential3seqE)
_ZN34_INTERNAL_1158772b_4_k_cu_e35814156thrust24THRUST_300001_SM_1000_NS6system6detail10sequential3seqE:
	.zero		1
.L_31:


//--------------------- .nv.shared._Z15matrixMulKernelIfEvPT_PKS0_S3_m --------------------------
	.section	.nv.shared._Z15matrixMulKernelIfEvPT_PKS0_S3_m,"aw",@nobits
	.sectionflags	@""
	.align	4
.nv.shared._Z15matrixMulKernelIfEvPT_PKS0_S3_m:
	.zero		3072


//--------------------- .nv.constant0._ZN3cub18CUB_300001_SM_10006detail8for_each13static_kernelINS2_12policy_hub_t12policy_500_tEmN6thrust24THRUST_300001_SM_1000_NS8cuda_cub20__uninitialized_fill7functorINS7_10device_ptrIfEEfEEEEvT0_T1_ --------------------------
	.section	.nv.constant0._ZN3cub18CUB_300001_SM_10006detail8for_each13static_kernelINS2_12policy_hub_t12policy_500_tEmN6thrust24THRUST_300001_SM_1000_NS8cuda_cub20__uninitialized_fill7functorINS7_10device_ptrIfEEfEEEEvT0_T1_,"a",@progbits
	.sectionflags	@""
	.align	4
.nv.constant0._ZN3cub18CUB_300001_SM_10006detail8for_each13static_kernelINS2_12policy_hub_t12policy_500_tEmN6thrust24THRUST_300001_SM_1000_NS8cuda_cub20__uninitialized_fill7functorINS7_10device_ptrIfEEfEEEEvT0_T1_:
	.zero		920


//--------------------- .nv.constant0._ZN3cub18CUB_300001_SM_10006detail11EmptyKernelIvEEvv --------------------------
	.section	.nv.constant0._ZN3cub18CUB_300001_SM_10006detail11EmptyKernelIvEEvv,"a",@progbits
	.sectionflags	@""
	.align	4
.nv.constant0._ZN3cub18CUB_300001_SM_10006detail11EmptyKernelIvEEvv:
	.zero		896


//--------------------- .nv.constant0._Z15matrixMulKernelIfEvPT_PKS0_S3_m --------------------------
	.section	.nv.constant0._Z15matrixMulKernelIfEvPT_PKS0_S3_m,"a",@progbits
	.sectionflags	@""
	.align	4
.nv.constant0._Z15matrixMulKernelIfEvPT_PKS0_S3_m:
	.zero		928


//--------------------- SYMBOLS --------------------------

	.type		.nv.reservedSmem.offset0,@object
	.size		.nv.reservedSmem.offset0,0x4
	.type		.nv.reservedSmem.cap,@object
	.size		.nv.reservedSmem.cap,0x4
